	.target	sm_90a

	.elftype	@"ET_EXEC"


//--------------------- .note.nv.tkinfo           --------------------------
	.section	.note.nv.tkinfo,"",@"SHT_NOTE"
	.sectionflags	@"SHF_NOTE_NV_TKINFO"
	.tkinfo
        /*0018*/ 	.word	0x00000002
        /*0030*/ 	.string	""
        /*0030*/ 	.string	"ptxas"
        /*0030*/ 	.string	"Cuda compilation tools, release 13.0, V13.0.88"
        /*0030*/ 	.string	"Build cuda_13.0.r13.0/compiler.36424714_0"
        /*0030*/ 	.string	"-arch sm_90a -m 64 "



//--------------------- .note.nv.cuinfo           --------------------------
	.section	.note.nv.cuinfo,"",@"SHT_NOTE"
	.sectionflags	@"SHF_NOTE_NV_CUINFO"
        /*0018*/ 	.short	0x0002
        /*001a*/ 	.short	0x005a
        /*001c*/ 	.short	0x0082
	.zero		2


//--------------------- .nv.info                  --------------------------
	.section	.nv.info,"",@"SHT_CUDA_INFO"
	.align	4


	//----- nvinfo : EIATTR_REGCOUNT
	.align		4
        /*0000*/ 	.byte	0x04, 0x2f
        /*0002*/ 	.short	(.L_18 - .L_17)
	.align		4
.L_17:
        /*0004*/ 	.word	index@(_ZN7cutlass13device_kernelINS_4gemm6kernel13GemmUniversalIN4cute5tupleIJiiiiEEENS1_10collective13CollectiveMmaINS1_34MainloopSm90TmaGmmaWarpSpecializedILi8ENS5_IJNS4_1CILi2EEENSA_ILi1EEESC_EEENS1_35KernelTmaWarpSpecializedCooperativeEEENS5_IJNSA_ILi128EEENSA_ILi64EEESH_EEENS_10bfloat16_tENS5_IJlSC_lEEESJ_SK_NS4_8TiledMMAINS4_8MMA_AtomIJNS4_4SM904GMMA27MMA_64x64x16_F32BF16BF16_SSILNSO_5MajorE0ELSQ_0ELNSO_7ScaleInE1ELSR_1EEEEEENS4_6LayoutISD_NS5_IJSC_NSA_ILi0EEESV_EEEEENS5_IJNS4_10UnderscoreESY_SY_EEEEENS4_13SM90_TMA_LOADENS4_14ComposedLayoutINS4_7SwizzleILi3ELi4ELi3EEENS4_18smem_ptr_flag_bitsILi16EEENSU_INS5_IJNSA_ILi8EEESH_EEENS5_IJSH_SC_EEEEEEEvNS4_8identityENS4_23SM90_TMA_LOAD_MULTICASTES1B_vS1C_EENS_8epilogue10collective18CollectiveEpilogueINS1F_22Sm90TmaWarpSpecializedILi3ELi2ELi16ELb1ELb0EEEJSI_NS5_IJSG_NSA_ILi32EEEEEESJ_SK_SJ_SK_NS1F_6fusion15FusionCallbacksIS1J_NS1M_13LinCombEltActINS1F_6thread4GELUESJ_fSJ_fLNS_15FloatRoundStyleE2EEESI_S1L_JEEES11_NS12_INS13_ILi2ELi4ELi3EEES16_NSU_INS5_IJS17_S1K_EEENS5_IJS1K_SC_EEEEEEENS4_17SM75_U32x4_LDSM_NENS4_14SM90_TMA_STOREES1Y_NS4_17SM90_U32x4_STSM_NENS4_9Copy_AtomIJS21_NS_6half_tEEEEvEEEvvEEEEvNT_6ParamsE)
        /*0008*/ 	.word	0x000000a8


	//----- nvinfo : EIATTR_FRAME_SIZE
	.align		4
.L_18:
        /*000c*/ 	.byte	0x04, 0x11
        /*000e*/ 	.short	(.L_20 - .L_19)
	.align		4
.L_19:
        /*0010*/ 	.word	index@(_ZN7cutlass13device_kernelINS_4gemm6kernel13GemmUniversalIN4cute5tupleIJiiiiEEENS1_10collective13CollectiveMmaINS1_34MainloopSm90TmaGmmaWarpSpecializedILi8ENS5_IJNS4_1CILi2EEENSA_ILi1EEESC_EEENS1_35KernelTmaWarpSpecializedCooperativeEEENS5_IJNSA_ILi128EEENSA_ILi64EEESH_EEENS_10bfloat16_tENS5_IJlSC_lEEESJ_SK_NS4_8TiledMMAINS4_8MMA_AtomIJNS4_4SM904GMMA27MMA_64x64x16_F32BF16BF16_SSILNSO_5MajorE0ELSQ_0ELNSO_7ScaleInE1ELSR_1EEEEEENS4_6LayoutISD_NS5_IJSC_NSA_ILi0EEESV_EEEEENS5_IJNS4_10UnderscoreESY_SY_EEEEENS4_13SM90_TMA_LOADENS4_14ComposedLayoutINS4_7SwizzleILi3ELi4ELi3EEENS4_18smem_ptr_flag_bitsILi16EEENSU_INS5_IJNSA_ILi8EEESH_EEENS5_IJSH_SC_EEEEEEEvNS4_8identityENS4_23SM90_TMA_LOAD_MULTICASTES1B_vS1C_EENS_8epilogue10collective18CollectiveEpilogueINS1F_22Sm90TmaWarpSpecializedILi3ELi2ELi16ELb1ELb0EEEJSI_NS5_IJSG_NSA_ILi32EEEEEESJ_SK_SJ_SK_NS1F_6fusion15FusionCallbacksIS1J_NS1M_13LinCombEltActINS1F_6thread4GELUESJ_fSJ_fLNS_15FloatRoundStyleE2EEESI_S1L_JEEES11_NS12_INS13_ILi2ELi4ELi3EEES16_NSU_INS5_IJS17_S1K_EEENS5_IJS1K_SC_EEEEEEENS4_17SM75_U32x4_LDSM_NENS4_14SM90_TMA_STOREES1Y_NS4_17SM90_U32x4_STSM_NENS4_9Copy_AtomIJS21_NS_6half_tEEEEvEEEvvEEEEvNT_6ParamsE)
        /*0014*/ 	.word	0x00000000


	//----- nvinfo : EIATTR_MIN_STACK_SIZE
	.align		4
.L_20:
        /*0018*/ 	.byte	0x04, 0x12
        /*001a*/ 	.short	(.L_22 - .L_21)
	.align		4
.L_21:
        /*001c*/ 	.word	index@(_ZN7cutlass13device_kernelINS_4gemm6kernel13GemmUniversalIN4cute5tupleIJiiiiEEENS1_10collective13CollectiveMmaINS1_34MainloopSm90TmaGmmaWarpSpecializedILi8ENS5_IJNS4_1CILi2EEENSA_ILi1EEESC_EEENS1_35KernelTmaWarpSpecializedCooperativeEEENS5_IJNSA_ILi128EEENSA_ILi64EEESH_EEENS_10bfloat16_tENS5_IJlSC_lEEESJ_SK_NS4_8TiledMMAINS4_8MMA_AtomIJNS4_4SM904GMMA27MMA_64x64x16_F32BF16BF16_SSILNSO_5MajorE0ELSQ_0ELNSO_7ScaleInE1ELSR_1EEEEEENS4_6LayoutISD_NS5_IJSC_NSA_ILi0EEESV_EEEEENS5_IJNS4_10UnderscoreESY_SY_EEEEENS4_13SM90_TMA_LOADENS4_14ComposedLayoutINS4_7SwizzleILi3ELi4ELi3EEENS4_18smem_ptr_flag_bitsILi16EEENSU_INS5_IJNSA_ILi8EEESH_EEENS5_IJSH_SC_EEEEEEEvNS4_8identityENS4_23SM90_TMA_LOAD_MULTICASTES1B_vS1C_EENS_8epilogue10collective18CollectiveEpilogueINS1F_22Sm90TmaWarpSpecializedILi3ELi2ELi16ELb1ELb0EEEJSI_NS5_IJSG_NSA_ILi32EEEEEESJ_SK_SJ_SK_NS1F_6fusion15FusionCallbacksIS1J_NS1M_13LinCombEltActINS1F_6thread4GELUESJ_fSJ_fLNS_15FloatRoundStyleE2EEESI_S1L_JEEES11_NS12_INS13_ILi2ELi4ELi3EEES16_NSU_INS5_IJS17_S1K_EEENS5_IJS1K_SC_EEEEEEENS4_17SM75_U32x4_LDSM_NENS4_14SM90_TMA_STOREES1Y_NS4_17SM90_U32x4_STSM_NENS4_9Copy_AtomIJS21_NS_6half_tEEEEvEEEvvEEEEvNT_6ParamsE)
        /*0020*/ 	.word	0x00000000
.L_22:


//--------------------- .nv.compat                --------------------------
	.section	.nv.compat,"",@"SHT_CUDA_COMPAT_INFO"
	.align	4
        /*0000*/ 	.byte	0x02, 0x09, 0x01, 0x00, 0x02, 0x02, 0x04, 0x00, 0x02, 0x05, 0x05, 0x00, 0x03, 0x07, 0x01, 0x01
        /*0010*/ 	.byte	0x02, 0x03, 0x01, 0x00, 0x02, 0x06, 0x01, 0x00, 0x04, 0x0b, 0x08, 0x00, 0x00, 0x00, 0x00, 0x00
        /*0020*/ 	.byte	0x00, 0x00, 0x00, 0x00


//--------------------- .nv.info._ZN7cutlass13device_kernelINS_4gemm6kernel13GemmUniversalIN4cute5tupleIJiiiiEEENS1_10collective13CollectiveMmaINS1_34MainloopSm90TmaGmmaWarpSpecializedILi8ENS5_IJNS4_1CILi2EEENSA_ILi1EEESC_EEENS1_35KernelTmaWarpSpecializedCooperativeEEENS5_IJNSA_ILi128EEENSA_ILi64EEESH_EEENS_10bfloat16_tENS5_IJlSC_lEEESJ_SK_NS4_8TiledMMAINS4_8MMA_AtomIJNS4_4SM904GMMA27MMA_64x64x16_F32BF16BF16_SSILNSO_5MajorE0ELSQ_0ELNSO_7ScaleInE1ELSR_1EEEEEENS4_6LayoutISD_NS5_IJSC_NSA_ILi0EEESV_EEEEENS5_IJNS4_10UnderscoreESY_SY_EEEEENS4_13SM90_TMA_LOADENS4_14ComposedLayoutINS4_7SwizzleILi3ELi4ELi3EEENS4_18smem_ptr_flag_bitsILi16EEENSU_INS5_IJNSA_ILi8EEESH_EEENS5_IJSH_SC_EEEEEEEvNS4_8identityENS4_23SM90_TMA_LOAD_MULTICASTES1B_vS1C_EENS_8epilogue10collective18CollectiveEpilogueINS1F_22Sm90TmaWarpSpecializedILi3ELi2ELi16ELb1ELb0EEEJSI_NS5_IJSG_NSA_ILi32EEEEEESJ_SK_SJ_SK_NS1F_6fusion15FusionCallbacksIS1J_NS1M_13LinCombEltActINS1F_6thread4GELUESJ_fSJ_fLNS_15FloatRoundStyleE2EEESI_S1L_JEEES11_NS12_INS13_ILi2ELi4ELi3EEES16_NSU_INS5_IJS17_S1K_EEENS5_IJS1K_SC_EEEEEEENS4_17SM75_U32x4_LDSM_NENS4_14SM90_TMA_STOREES1Y_NS4_17SM90_U32x4_STSM_NENS4_9Copy_AtomIJS21_NS_6half_tEEEEvEEEvvEEEEvNT_6ParamsE --------------------------
	.section	.nv.info._ZN7cutlass13device_kernelINS_4gemm6kernel13GemmUniversalIN4cute5tupleIJiiiiEEENS1_10collective13CollectiveMmaINS1_34MainloopSm90TmaGmmaWarpSpecializedILi8ENS5_IJNS4_1CILi2EEENSA_ILi1EEESC_EEENS1_35KernelTmaWarpSpecializedCooperativeEEENS5_IJNSA_ILi128EEENSA_ILi64EEESH_EEENS_10bfloat16_tENS5_IJlSC_lEEESJ_SK_NS4_8TiledMMAINS4_8MMA_AtomIJNS4_4SM904GMMA27MMA_64x64x16_F32BF16BF16_SSILNSO_5MajorE0ELSQ_0ELNSO_7ScaleInE1ELSR_1EEEEEENS4_6LayoutISD_NS5_IJSC_NSA_ILi0EEESV_EEEEENS5_IJNS4_10UnderscoreESY_SY_EEEEENS4_13SM90_TMA_LOADENS4_14ComposedLayoutINS4_7SwizzleILi3ELi4ELi3EEENS4_18smem_ptr_flag_bitsILi16EEENSU_INS5_IJNSA_ILi8EEESH_EEENS5_IJSH_SC_EEEEEEEvNS4_8identityENS4_23SM90_TMA_LOAD_MULTICASTES1B_vS1C_EENS_8epilogue10collective18CollectiveEpilogueINS1F_22Sm90TmaWarpSpecializedILi3ELi2ELi16ELb1ELb0EEEJSI_NS5_IJSG_NSA_ILi32EEEEEESJ_SK_SJ_SK_NS1F_6fusion15FusionCallbacksIS1J_NS1M_13LinCombEltActINS1F_6thread4GELUESJ_fSJ_fLNS_15FloatRoundStyleE2EEESI_S1L_JEEES11_NS12_INS13_ILi2ELi4ELi3EEES16_NSU_INS5_IJS17_S1K_EEENS5_IJS1K_SC_EEEEEEENS4_17SM75_U32x4_LDSM_NENS4_14SM90_TMA_STOREES1Y_NS4_17SM90_U32x4_STSM_NENS4_9Copy_AtomIJS21_NS_6half_tEEEEvEEEvvEEEEvNT_6ParamsE,"",@"SHT_CUDA_INFO"
	.sectionflags	@""
	.align	4


	//----- nvinfo : EIATTR_CUDA_API_VERSION
	.align		4
        /*0000*/ 	.byte	0x04, 0x37
        /*0002*/ 	.short	(.L_24 - .L_23)
.L_23:
        /*0004*/ 	.word	0x00000082


	//----- nvinfo : EIATTR_KPARAM_INFO
	.align		4
.L_24:
        /*0008*/ 	.byte	0x04, 0x17
        /*000a*/ 	.short	(.L_26 - .L_25)
.L_25:
        /*000c*/ 	.word	0x00000000
        /*0010*/ 	.short	0x0000
        /*0012*/ 	.short	0x0070
        /*0014*/ 	.byte	0x00, 0xf0, 0x01, 0x1c


	//----- nvinfo : EIATTR_SPARSE_MMA_MASK
	.align		4
.L_26:
        /*0018*/ 	.byte	0x03, 0x50
        /*001a*/ 	.short	0x0000


	//----- nvinfo : EIATTR_MAXREG_COUNT
	.align		4
        /*001c*/ 	.byte	0x03, 0x1b
        /*001e*/ 	.short	0x00a8


	//----- nvinfo : EIATTR_NUM_BARRIERS
	.align		4
        /*0020*/ 	.byte	0x02, 0x4c
        /*0022*/ 	.byte	0x02
	.zero		1


	//----- nvinfo : EIATTR_EXTERNS
	.align		4
        /*0024*/ 	.byte	0x04, 0x0f
        /*0026*/ 	.short	(.L_28 - .L_27)


	//   ....[0]....
	.align		4
.L_27:
        /*0028*/ 	.word	index@(__assertfail)


	//----- nvinfo : EIATTR_MERCURY_ISA_VERSION
	.align		4
.L_28:
        /*002c*/ 	.byte	0x03, 0x5f
        /*002e*/ 	.short	0x0101


	//----- nvinfo : EIATTR_INT_WARP_WIDE_INSTR_OFFSETS
	.align		4
        /*0030*/ 	.byte	0x04, 0x31
        /*0032*/ 	.short	(.L_30 - .L_29)


	//   ....[0]....
.L_29:
        /*0034*/ 	.word	0x00000aa0


	//   ....[1]....
        /*0038*/ 	.word	0x00000ab0


	//   ....[2]....
        /*003c*/ 	.word	0x00000bb0


	//----- nvinfo : EIATTR_COOP_GROUP_MASK_REGIDS
	.align		4
.L_30:
        /*0040*/ 	.byte	0x04, 0x29
        /*0042*/ 	.short	(.L_32 - .L_31)


	//   ....[0]....
.L_31:
        /*0044*/ 	.word	0xffffffff


	//   ....[1]....
        /*0048*/ 	.word	0xffffffff


	//   ....[2]....
        /*004c*/ 	.word	0xffffffff


	//   ....[3]....
        /*0050*/ 	.word	0xffffffff


	//   ....[4]....
        /*0054*/ 	.word	0xffffffff


	//   ....[5]....
        /*0058*/ 	.word	0xffffffff


	//   ....[6]....
        /*005c*/ 	.word	0xffffffff


	//----- nvinfo : EIATTR_COOP_GROUP_INSTR_OFFSETS
	.align		4
.L_32:
        /*0060*/ 	.byte	0x04, 0x28
        /*0062*/ 	.short	(.L_34 - .L_33)


	//   ....[0]....
.L_33:
        /*0064*/ 	.word	0x00000070


	//   ....[1]....
        /*0068*/ 	.word	0x00000080


	//   ....[2]....
        /*006c*/ 	.word	0x00000440


	//   ....[3]....
        /*0070*/ 	.word	0x000006c0


	//   ....[4]....
        /*0074*/ 	.word	0x00000900


	//   ....[5]....
        /*0078*/ 	.word	0x00000d10


	//   ....[6]....
        /*007c*/ 	.word	0x000017d0


	//----- nvinfo : EIATTR_REG_RECONFIG
	.align		4
.L_34:
        /*0080*/ 	.byte	0x01, 0x54
	.zero		2


	//----- nvinfo : EIATTR_SYSCALL_OFFSETS
	.align		4
        /*0084*/ 	.byte	0x04, 0x46
        /*0086*/ 	.short	(.L_36 - .L_35)


	//   ....[0]....
.L_35:
        /*0088*/ 	.word	0x000019a0


	//   ....[1]....
        /*008c*/ 	.word	0x00002390


	//   ....[2]....
        /*0090*/ 	.word	0x00002480


	//----- nvinfo : EIATTR_MBARRIER_INSTR_OFFSETS
	.align		4
.L_36:
        /*0094*/ 	.byte	0x04, 0x39
        /*0096*/ 	.short	(.L_38 - .L_37)


	//   ....[0]....
.L_37:
        /*0098*/ 	.word	0x00000560
        /*009c*/ 	.word	0x000000ff
        /*00a0*/ 	.word	0x00000000
        /*00a4*/ 	.short	0x0100
        /*00a6*/ 	.byte	0x08
	.zero		1


	//   ....[1]....
        /*00a8*/ 	.word	0x00000570
        /*00ac*/ 	.word	0x000000ff
        /*00b0*/ 	.word	0x00000040
        /*00b4*/ 	.short	0x0100
        /*00b6*/ 	.byte	0x08
	.zero		1


	//   ....[2]....
        /*00b8*/ 	.word	0x00000580
        /*00bc*/ 	.word	0x000000ff
        /*00c0*/ 	.word	0x00000008
        /*00c4*/ 	.short	0x0100
        /*00c6*/ 	.byte	0x08
	.zero		1


	//   ....[3]....
        /*00c8*/ 	.word	0x00000590
        /*00cc*/ 	.word	0x000000ff
        /*00d0*/ 	.word	0x00000048
        /*00d4*/ 	.short	0x0100
        /*00d6*/ 	.byte	0x08
	.zero		1


	//   ....[4]....
        /*00d8*/ 	.word	0x000005a0
        /*00dc*/ 	.word	0x000000ff
        /*00e0*/ 	.word	0x00000010
        /*00e4*/ 	.short	0x0100
        /*00e6*/ 	.byte	0x08
	.zero		1


	//   ....[5]....
        /*00e8*/ 	.word	0x000005b0
        /*00ec*/ 	.word	0x000000ff
        /*00f0*/ 	.word	0x00000050
        /*00f4*/ 	.short	0x0100
        /*00f6*/ 	.byte	0x08
	.zero		1


	//   ....[6]....
        /*00f8*/ 	.word	0x000005c0
        /*00fc*/ 	.word	0x000000ff
        /*0100*/ 	.word	0x00000018
        /*0104*/ 	.short	0x0100
        /*0106*/ 	.byte	0x08
	.zero		1


	//   ....[7]....
        /*0108*/ 	.word	0x000005d0
        /*010c*/ 	.word	0x000000ff
        /*0110*/ 	.word	0x00000058
        /*0114*/ 	.short	0x0100
        /*0116*/ 	.byte	0x08
	.zero		1


	//   ....[8]....
        /*0118*/ 	.word	0x000005e0
        /*011c*/ 	.word	0x000000ff
        /*0120*/ 	.word	0x00000020
        /*0124*/ 	.short	0x0100
        /*0126*/ 	.byte	0x08
	.zero		1


	//   ....[9]....
        /*0128*/ 	.word	0x000005f0
        /*012c*/ 	.word	0x000000ff
        /*0130*/ 	.word	0x00000060
        /*0134*/ 	.short	0x0100
        /*0136*/ 	.byte	0x08
	.zero		1


	//   ....[10]....
        /*0138*/ 	.word	0x00000600
        /*013c*/ 	.word	0x000000ff
        /*0140*/ 	.word	0x00000028
        /*0144*/ 	.short	0x0100
        /*0146*/ 	.byte	0x08
	.zero		1


	//   ....[11]....
        /*0148*/ 	.word	0x00000610
        /*014c*/ 	.word	0x000000ff
        /*0150*/ 	.word	0x00000068
        /*0154*/ 	.short	0x0100
        /*0156*/ 	.byte	0x08
	.zero		1


	//   ....[12]....
        /*0158*/ 	.word	0x00000620
        /*015c*/ 	.word	0x000000ff
        /*0160*/ 	.word	0x00000030
        /*0164*/ 	.short	0x0100
        /*0166*/ 	.byte	0x08
	.zero		1


	//   ....[13]....
        /*0168*/ 	.word	0x00000630
        /*016c*/ 	.word	0x000000ff
        /*0170*/ 	.word	0x00000070
        /*0174*/ 	.short	0x0100
        /*0176*/ 	.byte	0x08
	.zero		1


	//   ....[14]....
        /*0178*/ 	.word	0x00000640
        /*017c*/ 	.word	0x000000ff
        /*0180*/ 	.word	0x00000038
        /*0184*/ 	.short	0x0100
        /*0186*/ 	.byte	0x08
	.zero		1


	//   ....[15]....
        /*0188*/ 	.word	0x00000650
        /*018c*/ 	.word	0x000000ff
        /*0190*/ 	.word	0x00000078
        /*0194*/ 	.short	0x0100
        /*0196*/ 	.byte	0x08
	.zero		1


	//   ....[16]....
        /*0198*/ 	.word	0x00000880
        /*019c*/ 	.word	0x000000ff
        /*01a0*/ 	.word	0x00000080
        /*01a4*/ 	.short	0x0100
        /*01a6*/ 	.byte	0x08
	.zero		1


	//   ....[17]....
        /*01a8*/ 	.word	0x00000890
        /*01ac*/ 	.word	0x000000ff
        /*01b0*/ 	.word	0x00000098
        /*01b4*/ 	.short	0x0100
        /*01b6*/ 	.byte	0x08
	.zero		1


	//   ....[18]....
        /*01b8*/ 	.word	0x000008a0
        /*01bc*/ 	.word	0x000000ff
        /*01c0*/ 	.word	0x00000088
        /*01c4*/ 	.short	0x0100
        /*01c6*/ 	.byte	0x08
	.zero		1


	//   ....[19]....
        /*01c8*/ 	.word	0x000008b0
        /*01cc*/ 	.word	0x000000ff
        /*01d0*/ 	.word	0x000000a0
        /*01d4*/ 	.short	0x0100
        /*01d6*/ 	.byte	0x08
	.zero		1


	//   ....[20]....
        /*01d8*/ 	.word	0x000008c0
        /*01dc*/ 	.word	0x000000ff
        /*01e0*/ 	.word	0x00000090
        /*01e4*/ 	.short	0x0100
        /*01e6*/ 	.byte	0x08
	.zero		1


	//   ....[21]....
        /*01e8*/ 	.word	0x000008d0
        /*01ec*/ 	.word	0x000000ff
        /*01f0*/ 	.word	0x000000a8
        /*01f4*/ 	.short	0x0100
        /*01f6*/ 	.byte	0x08
	.zero		1


	//   ....[22]....
        /*01f8*/ 	.word	0x00000c40
        /*01fc*/ 	.word	0x000000ff
        /*0200*/ 	.word	0x000000b0
        /*0204*/ 	.short	0x0100
        /*0206*/ 	.byte	0x06
	.zero		1


	//   ....[23]....
        /*0208*/ 	.word	0x00000cc0
        /*020c*/ 	.word	0x000000ff
        /*0210*/ 	.word	0x000000b8
        /*0214*/ 	.short	0x0100
        /*0216*/ 	.byte	0x06
	.zero		1


	//   ....[24]....
        /*0218*/ 	.word	0x00001a10
        /*021c*/ 	.word	0x00000004
        /*0220*/ 	.word	0x00000000
        /*0224*/ 	.short	0x010a
        /*0226*/ 	.byte	0x3f
	.zero		1


	//   ....[25]....
        /*0228*/ 	.word	0x00001a80
        /*022c*/ 	.word	0x00000004
        /*0230*/ 	.word	0x00000000
        /*0234*/ 	.short	0x010a
        /*0236*/ 	.byte	0x3f
	.zero		1


	//   ....[26]....
        /*0238*/ 	.word	0x00001d80
        /*023c*/ 	.word	0x000000ff
        /*0240*/ 	.word	0x00000000
        /*0244*/ 	.short	0x010a
        /*0246*/ 	.byte	0x04
	.zero		1


	//   ....[27]....
        /*0248*/ 	.word	0x00001dc0
        /*024c*/ 	.word	0x000000ff
        /*0250*/ 	.word	0x00000000
        /*0254*/ 	.short	0x010a
        /*0256*/ 	.byte	0x04
	.zero		1


	//   ....[28]....
        /*0258*/ 	.word	0x00002020
        /*025c*/ 	.word	0x00000005
        /*0260*/ 	.word	0x00000000
        /*0264*/ 	.short	0x0101
        /*0266*/ 	.byte	0x3f
	.zero		1


	//   ....[29]....
        /*0268*/ 	.word	0x000021e0
        /*026c*/ 	.word	0x00000003
        /*0270*/ 	.word	0x00000000
        /*0274*/ 	.short	0x0101
        /*0276*/ 	.byte	0x3f
	.zero		1


	//   ....[30]....
        /*0278*/ 	.word	0x00002970
        /*027c*/ 	.word	0x00000003
        /*0280*/ 	.word	0x00000080
        /*0284*/ 	.short	0x010a
        /*0286*/ 	.byte	0x3f
	.zero		1


	//   ....[31]....
        /*0288*/ 	.word	0x00004ce0
        /*028c*/ 	.word	0x000000ff
        /*0290*/ 	.word	0x00000000
        /*0294*/ 	.short	0x0101
        /*0296*/ 	.byte	0x04
	.zero		1


	//   ....[32]....
        /*0298*/ 	.word	0x00004db0
        /*029c*/ 	.word	0x0000001c
        /*02a0*/ 	.word	0x00000080
        /*02a4*/ 	.short	0x010a
        /*02a6*/ 	.byte	0x3f
	.zero		1


	//   ....[33]....
        /*02a8*/ 	.word	0x00006d40
        /*02ac*/ 	.word	0x000000ff
        /*02b0*/ 	.word	0x00000000
        /*02b4*/ 	.short	0x0101
        /*02b6*/ 	.byte	0x04
	.zero		1


	//   ....[34]....
        /*02b8*/ 	.word	0x000076c0
        /*02bc*/ 	.word	0x000000ff
        /*02c0*/ 	.word	0x00000000
        /*02c4*/ 	.short	0x0101
        /*02c6*/ 	.byte	0x04
	.zero		1


	//   ....[35]....
        /*02c8*/ 	.word	0x00007cd0
        /*02cc*/ 	.word	0x000000ff
        /*02d0*/ 	.word	0x000000b8
        /*02d4*/ 	.short	0x010a
        /*02d6*/ 	.byte	0x04
	.zero		1


	//   ....[36]....
        /*02d8*/ 	.word	0x00008110
        /*02dc*/ 	.word	0x000000ff
        /*02e0*/ 	.word	0x00000098
        /*02e4*/ 	.short	0x010a
        /*02e6*/ 	.byte	0x05
	.zero		1


	//   ....[37]....
        /*02e8*/ 	.word	0x00008210
        /*02ec*/ 	.word	0x000000ff
        /*02f0*/ 	.word	0x00000080
        /*02f4*/ 	.short	0x010b
        /*02f6*/ 	.byte	0x05
	.zero		1


	//   ....[38]....
        /*02f8*/ 	.word	0x000082a0
        /*02fc*/ 	.word	0x000000ff
        /*0300*/ 	.word	0x00000000
        /*0304*/ 	.short	0x0101
        /*0306*/ 	.byte	0x05
	.zero		1


	//   ....[39]....
        /*0308*/ 	.word	0x00008310
        /*030c*/ 	.word	0x000000ff
        /*0310*/ 	.word	0x00000098
        /*0314*/ 	.short	0x010a
        /*0316*/ 	.byte	0x04
	.zero		1


	//   ....[40]....
        /*0318*/ 	.word	0x00008430
        /*031c*/ 	.word	0x000000ff
        /*0320*/ 	.word	0x00000080
        /*0324*/ 	.short	0x010b
        /*0326*/ 	.byte	0x04
	.zero		1


	//   ....[41]....
        /*0328*/ 	.word	0x00008510
        /*032c*/ 	.word	0x000000ff
        /*0330*/ 	.word	0x00000000
        /*0334*/ 	.short	0x0101
        /*0336*/ 	.byte	0x04
	.zero		1


	//   ....[42]....
        /*0338*/ 	.word	0x00008bc0
        /*033c*/ 	.word	0x00000003
        /*0340*/ 	.word	0x00000098
        /*0344*/ 	.short	0x010a
        /*0346*/ 	.byte	0x3f
	.zero		1


	//   ....[43]....
        /*0348*/ 	.word	0x00008c90
        /*034c*/ 	.word	0x00000005
        /*0350*/ 	.word	0x00000098
        /*0354*/ 	.short	0x010a
        /*0356*/ 	.byte	0x3f
	.zero		1


	//   ....[44]....
        /*0358*/ 	.word	0x00008d40
        /*035c*/ 	.word	0x00000003
        /*0360*/ 	.word	0x00000098
        /*0364*/ 	.short	0x010a
        /*0366*/ 	.byte	0x3f
	.zero		1


	//   ....[45]....
        /*0368*/ 	.word	0x000090a0
        /*036c*/ 	.word	0x0000000e
        /*0370*/ 	.word	0x00000040
        /*0374*/ 	.short	0x010a
        /*0376*/ 	.byte	0x3f
	.zero		1


	//   ....[46]....
        /*0378*/ 	.word	0x00009450
        /*037c*/ 	.word	0x00000004
        /*0380*/ 	.word	0x000000b8
        /*0384*/ 	.short	0x0101
        /*0386*/ 	.byte	0x3f
	.zero		1


	//   ....[47]....
        /*0388*/ 	.word	0x00009b50
        /*038c*/ 	.word	0x00000005
        /*0390*/ 	.word	0x00000000
        /*0394*/ 	.short	0x010a
        /*0396*/ 	.byte	0x3f
	.zero		1


	//   ....[48]....
        /*0398*/ 	.word	0x00009bd0
        /*039c*/ 	.word	0x00000007
        /*03a0*/ 	.word	0x00000000
        /*03a4*/ 	.short	0x010a
        /*03a6*/ 	.byte	0x3f
	.zero		1


	//   ....[49]....
        /*03a8*/ 	.word	0x00009c60
        /*03ac*/ 	.word	0x00000006
        /*03b0*/ 	.word	0x00000000
        /*03b4*/ 	.short	0x010a
        /*03b6*/ 	.byte	0x3f
	.zero		1


	//   ....[50]....
        /*03b8*/ 	.word	0x00009cf0
        /*03bc*/ 	.word	0x00000009
        /*03c0*/ 	.word	0x00000000
        /*03c4*/ 	.short	0x010a
        /*03c6*/ 	.byte	0x3f
	.zero		1


	//   ....[51]....
        /*03c8*/ 	.word	0x00009d80
        /*03cc*/ 	.word	0x00000006
        /*03d0*/ 	.word	0x00000000
        /*03d4*/ 	.short	0x010a
        /*03d6*/ 	.byte	0x3f
	.zero		1


	//   ....[52]....
        /*03d8*/ 	.word	0x00009e10
        /*03dc*/ 	.word	0x00000009
        /*03e0*/ 	.word	0x00000000
        /*03e4*/ 	.short	0x010a
        /*03e6*/ 	.byte	0x3f
	.zero		1


	//   ....[53]....
        /*03e8*/ 	.word	0x00009ea0
        /*03ec*/ 	.word	0x00000006
        /*03f0*/ 	.word	0x00000000
        /*03f4*/ 	.short	0x010a
        /*03f6*/ 	.byte	0x3f
	.zero		1


	//   ....[54]....
        /*03f8*/ 	.word	0x00009f30
        /*03fc*/ 	.word	0x00000003
        /*0400*/ 	.word	0x00000000
        /*0404*/ 	.short	0x010a
        /*0406*/ 	.byte	0x3f
	.zero		1


	//   ....[55]....
        /*0408*/ 	.word	0x00009f90
        /*040c*/ 	.word	0x00000004
        /*0410*/ 	.word	0x00000000
        /*0414*/ 	.short	0x010a
        /*0416*/ 	.byte	0x3f
	.zero		1


	//   ....[56]....
        /*0418*/ 	.word	0x00009ff0
        /*041c*/ 	.word	0x00000005
        /*0420*/ 	.word	0x00000000
        /*0424*/ 	.short	0x010a
        /*0426*/ 	.byte	0x3f
	.zero		1


	//   ....[57]....
        /*0428*/ 	.word	0x0000a040
        /*042c*/ 	.word	0x00000003
        /*0430*/ 	.word	0x00000080
        /*0434*/ 	.short	0x010a
        /*0436*/ 	.byte	0x3f
	.zero		1


	//   ....[58]....
        /*0438*/ 	.word	0x0000a090
        /*043c*/ 	.word	0x0000001c
        /*0440*/ 	.word	0x00000080
        /*0444*/ 	.short	0x010a
        /*0446*/ 	.byte	0x3f
	.zero		1


	//   ....[59]....
        /*0448*/ 	.word	0x0000a0f0
        /*044c*/ 	.word	0x00000003
        /*0450*/ 	.word	0x000000b8
        /*0454*/ 	.short	0x010a
        /*0456*/ 	.byte	0x3f
	.zero		1


	//   ....[60]....
        /*0458*/ 	.word	0x0000a150
        /*045c*/ 	.word	0x00000005
        /*0460*/ 	.word	0x00000098
        /*0464*/ 	.short	0x010a
        /*0466*/ 	.byte	0x3f
	.zero		1


	//   ....[61]....
        /*0468*/ 	.word	0x0000a1b0
        /*046c*/ 	.word	0x00000005
        /*0470*/ 	.word	0x00000098
        /*0474*/ 	.short	0x010a
        /*0476*/ 	.byte	0x3f
	.zero		1


	//   ....[62]....
        /*0478*/ 	.word	0x0000a200
        /*047c*/ 	.word	0x00000003
        /*0480*/ 	.word	0x00000098
        /*0484*/ 	.short	0x010a
        /*0486*/ 	.byte	0x3f
	.zero		1


	//   ....[63]....
        /*0488*/ 	.word	0x0000a250
        /*048c*/ 	.word	0x00000005
        /*0490*/ 	.word	0x00000098
        /*0494*/ 	.short	0x010a
        /*0496*/ 	.byte	0x3f
	.zero		1


	//   ....[64]....
        /*0498*/ 	.word	0x0000a320
        /*049c*/ 	.word	0x0000000e
        /*04a0*/ 	.word	0x00000040
        /*04a4*/ 	.short	0x010a
        /*04a6*/ 	.byte	0x3f
	.zero		1


	//   ....[65]....
        /*04a8*/ 	.word	0x0000a3f0
        /*04ac*/ 	.word	0x00000005
        /*04b0*/ 	.word	0x00000000
        /*04b4*/ 	.short	0x010a
        /*04b6*/ 	.byte	0x3f
	.zero		1


	//   ....[66]....
        /*04b8*/ 	.word	0x0000a440
        /*04bc*/ 	.word	0x00000007
        /*04c0*/ 	.word	0x00000000
        /*04c4*/ 	.short	0x010a
        /*04c6*/ 	.byte	0x3f
	.zero		1


	//   ....[67]....
        /*04c8*/ 	.word	0x0000a490
        /*04cc*/ 	.word	0x00000006
        /*04d0*/ 	.word	0x00000000
        /*04d4*/ 	.short	0x010a
        /*04d6*/ 	.byte	0x3f
	.zero		1


	//   ....[68]....
        /*04d8*/ 	.word	0x0000a4e0
        /*04dc*/ 	.word	0x00000009
        /*04e0*/ 	.word	0x00000000
        /*04e4*/ 	.short	0x010a
        /*04e6*/ 	.byte	0x3f
	.zero		1


	//   ....[69]....
        /*04e8*/ 	.word	0x0000a530
        /*04ec*/ 	.word	0x00000006
        /*04f0*/ 	.word	0x00000000
        /*04f4*/ 	.short	0x010a
        /*04f6*/ 	.byte	0x3f
	.zero		1


	//   ....[70]....
        /*04f8*/ 	.word	0x0000a580
        /*04fc*/ 	.word	0x00000009
        /*0500*/ 	.word	0x00000000
        /*0504*/ 	.short	0x010a
        /*0506*/ 	.byte	0x3f
	.zero		1


	//   ....[71]....
        /*0508*/ 	.word	0x0000a5d0
        /*050c*/ 	.word	0x00000006
        /*0510*/ 	.word	0x00000000
        /*0514*/ 	.short	0x010a
        /*0516*/ 	.byte	0x3f
	.zero		1


	//----- nvinfo : EIATTR_NUM_MBARRIERS
	.align		4
.L_38:
        /*0518*/ 	.byte	0x03, 0x38
        /*051a*/ 	.short	0x0018


	//----- nvinfo : EIATTR_EXIT_INSTR_OFFSETS
	.align		4
        /*051c*/ 	.byte	0x04, 0x1c
        /*051e*/ 	.short	(.L_40 - .L_39)


	//   ....[0]....
.L_39:
        /*0520*/ 	.word	0x00009f80


	//----- nvinfo : EIATTR_MAX_THREADS
	.align		4
.L_40:
        /*0524*/ 	.byte	0x04, 0x05
        /*0526*/ 	.short	(.L_42 - .L_41)
.L_41:
        /*0528*/ 	.word	0x00000180
        /*052c*/ 	.word	0x00000001
        /*0530*/ 	.word	0x00000001


	//----- nvinfo : EIATTR_CRS_STACK_SIZE
	.align		4
.L_42:
        /*0534*/ 	.byte	0x04, 0x1e
        /*0536*/ 	.short	(.L_44 - .L_43)
.L_43:
        /*0538*/ 	.word	0x00000000


	//----- nvinfo : EIATTR_CBANK_PARAM_SIZE
	.align		4
.L_44:
        /*053c*/ 	.byte	0x03, 0x19
        /*053e*/ 	.short	0x0770


	//----- nvinfo : EIATTR_PARAM_CBANK
	.align		4
        /*0540*/ 	.byte	0x04, 0x0a
        /*0542*/ 	.short	(.L_46 - .L_45)
	.align		4
.L_45:
        /*0544*/ 	.word	index@(.nv.constant0._ZN7cutlass13device_kernelINS_4gemm6kernel13GemmUniversalIN4cute5tupleIJiiiiEEENS1_10collective13CollectiveMmaINS1_34MainloopSm90TmaGmmaWarpSpecializedILi8ENS5_IJNS4_1CILi2EEENSA_ILi1EEESC_EEENS1_35KernelTmaWarpSpecializedCooperativeEEENS5_IJNSA_ILi128EEENSA_ILi64EEESH_EEENS_10bfloat16_tENS5_IJlSC_lEEESJ_SK_NS4_8TiledMMAINS4_8MMA_AtomIJNS4_4SM904GMMA27MMA_64x64x16_F32BF16BF16_SSILNSO_5MajorE0ELSQ_0ELNSO_7ScaleInE1ELSR_1EEEEEENS4_6LayoutISD_NS5_IJSC_NSA_ILi0EEESV_EEEEENS5_IJNS4_10UnderscoreESY_SY_EEEEENS4_13SM90_TMA_LOADENS4_14ComposedLayoutINS4_7SwizzleILi3ELi4ELi3EEENS4_18smem_ptr_flag_bitsILi16EEENSU_INS5_IJNSA_ILi8EEESH_EEENS5_IJSH_SC_EEEEEEEvNS4_8identityENS4_23SM90_TMA_LOAD_MULTICASTES1B_vS1C_EENS_8epilogue10collective18CollectiveEpilogueINS1F_22Sm90TmaWarpSpecializedILi3ELi2ELi16ELb1ELb0EEEJSI_NS5_IJSG_NSA_ILi32EEEEEESJ_SK_SJ_SK_NS1F_6fusion15FusionCallbacksIS1J_NS1M_13LinCombEltActINS1F_6thread4GELUESJ_fSJ_fLNS_15FloatRoundStyleE2EEESI_S1L_JEEES11_NS12_INS13_ILi2ELi4ELi3EEES16_NSU_INS5_IJS17_S1K_EEENS5_IJS1K_SC_EEEEEEENS4_17SM75_U32x4_LDSM_NENS4_14SM90_TMA_STOREES1Y_NS4_17SM90_U32x4_STSM_NENS4_9Copy_AtomIJS21_NS_6half_tEEEEvEEEvvEEEEvNT_6ParamsE)
        /*0548*/ 	.short	0x0210
        /*054a*/ 	.short	0x0770


	//----- nvinfo : EIATTR_SW_WAR
	.align		4
.L_46:
        /*054c*/ 	.byte	0x04, 0x36
        /*054e*/ 	.short	(.L_48 - .L_47)
.L_47:
        /*0550*/ 	.word	0x00000008
.L_48:


//--------------------- .nv.callgraph             --------------------------
	.section	.nv.callgraph,"",@"SHT_CUDA_CALLGRAPH"
	.align	4
	.sectionentsize	8
	.align		4
        /*0000*/ 	.word	0x00000000
	.align		4
        /*0004*/ 	.word	0xffffffff
	.align		4
        /*0008*/ 	.word	index@(_ZN7cutlass13device_kernelINS_4gemm6kernel13GemmUniversalIN4cute5tupleIJiiiiEEENS1_10collective13CollectiveMmaINS1_34MainloopSm90TmaGmmaWarpSpecializedILi8ENS5_IJNS4_1CILi2EEENSA_ILi1EEESC_EEENS1_35KernelTmaWarpSpecializedCooperativeEEENS5_IJNSA_ILi128EEENSA_ILi64EEESH_EEENS_10bfloat16_tENS5_IJlSC_lEEESJ_SK_NS4_8TiledMMAINS4_8MMA_AtomIJNS4_4SM904GMMA27MMA_64x64x16_F32BF16BF16_SSILNSO_5MajorE0ELSQ_0ELNSO_7ScaleInE1ELSR_1EEEEEENS4_6LayoutISD_NS5_IJSC_NSA_ILi0EEESV_EEEEENS5_IJNS4_10UnderscoreESY_SY_EEEEENS4_13SM90_TMA_LOADENS4_14ComposedLayoutINS4_7SwizzleILi3ELi4ELi3EEENS4_18smem_ptr_flag_bitsILi16EEENSU_INS5_IJNSA_ILi8EEESH_EEENS5_IJSH_SC_EEEEEEEvNS4_8identityENS4_23SM90_TMA_LOAD_MULTICASTES1B_vS1C_EENS_8epilogue10collective18CollectiveEpilogueINS1F_22Sm90TmaWarpSpecializedILi3ELi2ELi16ELb1ELb0EEEJSI_NS5_IJSG_NSA_ILi32EEEEEESJ_SK_SJ_SK_NS1F_6fusion15FusionCallbacksIS1J_NS1M_13LinCombEltActINS1F_6thread4GELUESJ_fSJ_fLNS_15FloatRoundStyleE2EEESI_S1L_JEEES11_NS12_INS13_ILi2ELi4ELi3EEES16_NSU_INS5_IJS17_S1K_EEENS5_IJS1K_SC_EEEEEEENS4_17SM75_U32x4_LDSM_NENS4_14SM90_TMA_STOREES1Y_NS4_17SM90_U32x4_STSM_NENS4_9Copy_AtomIJS21_NS_6half_tEEEEvEEEvvEEEEvNT_6ParamsE)
	.align		4
        /*000c*/ 	.word	index@(__assertfail)
	.align		4
        /*0010*/ 	.word	0x00000000
	.align		4
        /*0014*/ 	.word	0xfffffffe
	.align		4
        /*0018*/ 	.word	0x00000000
	.align		4
        /*001c*/ 	.word	0xfffffffd
	.align		4
        /*0020*/ 	.word	0x00000000
	.align		4
        /*0024*/ 	.word	0xfffffffc


//--------------------- .nv.constant4             --------------------------
	.section	.nv.constant4,"a",@progbits
	.align	8
	.align		8
.nv.constant4:
        /*0000*/ 	.dword	__assertfail
	.align		8
        /*0008*/ 	.dword	__unnamed_1
	.align		8
        /*0010*/ 	.dword	__unnamed_2
	.align		8
        /*0018*/ 	.dword	_ZN39_INTERNAL_4f49bbc5_4_k_cu_ff9bf406_28054cuda3std3__45__cpo5beginE
	.align		8
        /*0020*/ 	.dword	_ZN39_INTERNAL_4f49bbc5_4_k_cu_ff9bf406_28054cuda3std3__45__cpo3endE
	.align		8
        /*0028*/ 	.dword	_ZN39_INTERNAL_4f49bbc5_4_k_cu_ff9bf406_28054cuda3std3__45__cpo6cbeginE
	.align		8
        /*0030*/ 	.dword	_ZN39_INTERNAL_4f49bbc5_4_k_cu_ff9bf406_28054cuda3std3__45__cpo4cendE
	.align		8
        /*0038*/ 	.dword	_ZN39_INTERNAL_4f49bbc5_4_k_cu_ff9bf406_28054cuda3std3__441_GLOBAL__N__4f49bbc5_4_k_cu_ff9bf406_28056ignoreE
	.align		8
        /*0040*/ 	.dword	_ZN39_INTERNAL_4f49bbc5_4_k_cu_ff9bf406_28054cuda3std3__419piecewise_constructE
	.align		8
        /*0048*/ 	.dword	_ZN39_INTERNAL_4f49bbc5_4_k_cu_ff9bf406_28054cuda3std3__48in_placeE
	.align		8
        /*0050*/ 	.dword	_ZN39_INTERNAL_4f49bbc5_4_k_cu_ff9bf406_28054cuda3std6ranges3__45__cpo4swapE
	.align		8
        /*0058*/ 	.dword	_ZN39_INTERNAL_4f49bbc5_4_k_cu_ff9bf406_28054cuda3std6ranges3__45__cpo9iter_moveE
	.align		8
        /*0060*/ 	.dword	_ZN39_INTERNAL_4f49bbc5_4_k_cu_ff9bf406_28054cute7productE
	.align		8
        /*0068*/ 	.dword	_ZN39_INTERNAL_4f49bbc5_4_k_cu_ff9bf406_28054cute1_E
	.align		8
        /*0070*/ 	.dword	$str$22
	.align		8
        /*0078*/ 	.dword	$str$23
	.align		8
        /*0080*/ 	.dword	$str$26
	.align		8
        /*0088*/ 	.dword	$str$27


//--------------------- .text._ZN7cutlass13device_kernelINS_4gemm6kernel13GemmUniversalIN4cute5tupleIJiiiiEEENS1_10collective13CollectiveMmaINS1_34MainloopSm90TmaGmmaWarpSpecializedILi8ENS5_IJNS4_1CILi2EEENSA_ILi1EEESC_EEENS1_35KernelTmaWarpSpecializedCooperativeEEENS5_IJNSA_ILi128EEENSA_ILi64EEESH_EEENS_10bfloat16_tENS5_IJlSC_lEEESJ_SK_NS4_8TiledMMAINS4_8MMA_AtomIJNS4_4SM904GMMA27MMA_64x64x16_F32BF16BF16_SSILNSO_5MajorE0ELSQ_0ELNSO_7ScaleInE1ELSR_1EEEEEENS4_6LayoutISD_NS5_IJSC_NSA_ILi0EEESV_EEEEENS5_IJNS4_10UnderscoreESY_SY_EEEEENS4_13SM90_TMA_LOADENS4_14ComposedLayoutINS4_7SwizzleILi3ELi4ELi3EEENS4_18smem_ptr_flag_bitsILi16EEENSU_INS5_IJNSA_ILi8EEESH_EEENS5_IJSH_SC_EEEEEEEvNS4_8identityENS4_23SM90_TMA_LOAD_MULTICASTES1B_vS1C_EENS_8epilogue10collective18CollectiveEpilogueINS1F_22Sm90TmaWarpSpecializedILi3ELi2ELi16ELb1ELb0EEEJSI_NS5_IJSG_NSA_ILi32EEEEEESJ_SK_SJ_SK_NS1F_6fusion15FusionCallbacksIS1J_NS1M_13LinCombEltActINS1F_6thread4GELUESJ_fSJ_fLNS_15FloatRoundStyleE2EEESI_S1L_JEEES11_NS12_INS13_ILi2ELi4ELi3EEES16_NSU_INS5_IJS17_S1K_EEENS5_IJS1K_SC_EEEEEEENS4_17SM75_U32x4_LDSM_NENS4_14SM90_TMA_STOREES1Y_NS4_17SM90_U32x4_STSM_NENS4_9Copy_AtomIJS21_NS_6half_tEEEEvEEEvvEEEEvNT_6ParamsE --------------------------
	.section	.text._ZN7cutlass13device_kernelINS_4gemm6kernel13GemmUniversalIN4cute5tupleIJiiiiEEENS1_10collective13CollectiveMmaINS1_34MainloopSm90TmaGmmaWarpSpecializedILi8ENS5_IJNS4_1CILi2EEENSA_ILi1EEESC_EEENS1_35KernelTmaWarpSpecializedCooperativeEEENS5_IJNSA_ILi128EEENSA_ILi64EEESH_EEENS_10bfloat16_tENS5_IJlSC_lEEESJ_SK_NS4_8TiledMMAINS4_8MMA_AtomIJNS4_4SM904GMMA27MMA_64x64x16_F32BF16BF16_SSILNSO_5MajorE0ELSQ_0ELNSO_7ScaleInE1ELSR_1EEEEEENS4_6LayoutISD_NS5_IJSC_NSA_ILi0EEESV_EEEEENS5_IJNS4_10UnderscoreESY_SY_EEEEENS4_13SM90_TMA_LOADENS4_14ComposedLayoutINS4_7SwizzleILi3ELi4ELi3EEENS4_18smem_ptr_flag_bitsILi16EEENSU_INS5_IJNSA_ILi8EEESH_EEENS5_IJSH_SC_EEEEEEEvNS4_8identityENS4_23SM90_TMA_LOAD_MULTICASTES1B_vS1C_EENS_8epilogue10collective18CollectiveEpilogueINS1F_22Sm90TmaWarpSpecializedILi3ELi2ELi16ELb1ELb0EEEJSI_NS5_IJSG_NSA_ILi32EEEEEESJ_SK_SJ_SK_NS1F_6fusion15FusionCallbacksIS1J_NS1M_13LinCombEltActINS1F_6thread4GELUESJ_fSJ_fLNS_15FloatRoundStyleE2EEESI_S1L_JEEES11_NS12_INS13_ILi2ELi4ELi3EEES16_NSU_INS5_IJS17_S1K_EEENS5_IJS1K_SC_EEEEEEENS4_17SM75_U32x4_LDSM_NENS4_14SM90_TMA_STOREES1Y_NS4_17SM90_U32x4_STSM_NENS4_9Copy_AtomIJS21_NS_6half_tEEEEvEEEvvEEEEvNT_6ParamsE,"ax",@progbits
	.align	128
.text._ZN7cutlass13device_kernelINS_4gemm6kernel13GemmUniversalIN4cute5tupleIJiiiiEEENS1_10collective13CollectiveMmaINS1_34MainloopSm90TmaGmmaWarpSpecializedILi8ENS5_IJNS4_1CILi2EEENSA_ILi1EEESC_EEENS1_35KernelTmaWarpSpecializedCooperativeEEENS5_IJNSA_ILi128EEENSA_ILi64EEESH_EEENS_10bfloat16_tENS5_IJlSC_lEEESJ_SK_NS4_8TiledMMAINS4_8MMA_AtomIJNS4_4SM904GMMA27MMA_64x64x16_F32BF16BF16_SSILNSO_5MajorE0ELSQ_0ELNSO_7ScaleInE1ELSR_1EEEEEENS4_6LayoutISD_NS5_IJSC_NSA_ILi0EEESV_EEEEENS5_IJNS4_10UnderscoreESY_SY_EEEEENS4_13SM90_TMA_LOADENS4_14ComposedLayoutINS4_7SwizzleILi3ELi4ELi3EEENS4_18smem_ptr_flag_bitsILi16EEENSU_INS5_IJNSA_ILi8EEESH_EEENS5_IJSH_SC_EEEEEEEvNS4_8identityENS4_23SM90_TMA_LOAD_MULTICASTES1B_vS1C_EENS_8epilogue10collective18CollectiveEpilogueINS1F_22Sm90TmaWarpSpecializedILi3ELi2ELi16ELb1ELb0EEEJSI_NS5_IJSG_NSA_ILi32EEEEEESJ_SK_SJ_SK_NS1F_6fusion15FusionCallbacksIS1J_NS1M_13LinCombEltActINS1F_6thread4GELUESJ_fSJ_fLNS_15FloatRoundStyleE2EEESI_S1L_JEEES11_NS12_INS13_ILi2ELi4ELi3EEES16_NSU_INS5_IJS17_S1K_EEENS5_IJS1K_SC_EEEEEEENS4_17SM75_U32x4_LDSM_NENS4_14SM90_TMA_STOREES1Y_NS4_17SM90_U32x4_STSM_NENS4_9Copy_AtomIJS21_NS_6half_tEEEEvEEEvvEEEEvNT_6ParamsE:
        .type           _ZN7cutlass13device_kernelINS_4gemm6kernel13GemmUniversalIN4cute5tupleIJiiiiEEENS1_10collective13CollectiveMmaINS1_34MainloopSm90TmaGmmaWarpSpecializedILi8ENS5_IJNS4_1CILi2EEENSA_ILi1EEESC_EEENS1_35KernelTmaWarpSpecializedCooperativeEEENS5_IJNSA_ILi128EEENSA_ILi64EEESH_EEENS_10bfloat16_tENS5_IJlSC_lEEESJ_SK_NS4_8TiledMMAINS4_8MMA_AtomIJNS4_4SM904GMMA27MMA_64x64x16_F32BF16BF16_SSILNSO_5MajorE0ELSQ_0ELNSO_7ScaleInE1ELSR_1EEEEEENS4_6LayoutISD_NS5_IJSC_NSA_ILi0EEESV_EEEEENS5_IJNS4_10UnderscoreESY_SY_EEEEENS4_13SM90_TMA_LOADENS4_14ComposedLayoutINS4_7SwizzleILi3ELi4ELi3EEENS4_18smem_ptr_flag_bitsILi16EEENSU_INS5_IJNSA_ILi8EEESH_EEENS5_IJSH_SC_EEEEEEEvNS4_8identityENS4_23SM90_TMA_LOAD_MULTICASTES1B_vS1C_EENS_8epilogue10collective18CollectiveEpilogueINS1F_22Sm90TmaWarpSpecializedILi3ELi2ELi16ELb1ELb0EEEJSI_NS5_IJSG_NSA_ILi32EEEEEESJ_SK_SJ_SK_NS1F_6fusion15FusionCallbacksIS1J_NS1M_13LinCombEltActINS1F_6thread4GELUESJ_fSJ_fLNS_15FloatRoundStyleE2EEESI_S1L_JEEES11_NS12_INS13_ILi2ELi4ELi3EEES16_NSU_INS5_IJS17_S1K_EEENS5_IJS1K_SC_EEEEEEENS4_17SM75_U32x4_LDSM_NENS4_14SM90_TMA_STOREES1Y_NS4_17SM90_U32x4_STSM_NENS4_9Copy_AtomIJS21_NS_6half_tEEEEvEEEvvEEEEvNT_6ParamsE,@function
        .size           _ZN7cutlass13device_kernelINS_4gemm6kernel13GemmUniversalIN4cute5tupleIJiiiiEEENS1_10collective13CollectiveMmaINS1_34MainloopSm90TmaGmmaWarpSpecializedILi8ENS5_IJNS4_1CILi2EEENSA_ILi1EEESC_EEENS1_35KernelTmaWarpSpecializedCooperativeEEENS5_IJNSA_ILi128EEENSA_ILi64EEESH_EEENS_10bfloat16_tENS5_IJlSC_lEEESJ_SK_NS4_8TiledMMAINS4_8MMA_AtomIJNS4_4SM904GMMA27MMA_64x64x16_F32BF16BF16_SSILNSO_5MajorE0ELSQ_0ELNSO_7ScaleInE1ELSR_1EEEEEENS4_6LayoutISD_NS5_IJSC_NSA_ILi0EEESV_EEEEENS5_IJNS4_10UnderscoreESY_SY_EEEEENS4_13SM90_TMA_LOADENS4_14ComposedLayoutINS4_7SwizzleILi3ELi4ELi3EEENS4_18smem_ptr_flag_bitsILi16EEENSU_INS5_IJNSA_ILi8EEESH_EEENS5_IJSH_SC_EEEEEEEvNS4_8identityENS4_23SM90_TMA_LOAD_MULTICASTES1B_vS1C_EENS_8epilogue10collective18CollectiveEpilogueINS1F_22Sm90TmaWarpSpecializedILi3ELi2ELi16ELb1ELb0EEEJSI_NS5_IJSG_NSA_ILi32EEEEEESJ_SK_SJ_SK_NS1F_6fusion15FusionCallbacksIS1J_NS1M_13LinCombEltActINS1F_6thread4GELUESJ_fSJ_fLNS_15FloatRoundStyleE2EEESI_S1L_JEEES11_NS12_INS13_ILi2ELi4ELi3EEES16_NSU_INS5_IJS17_S1K_EEENS5_IJS1K_SC_EEEEEEENS4_17SM75_U32x4_LDSM_NENS4_14SM90_TMA_STOREES1Y_NS4_17SM90_U32x4_STSM_NENS4_9Copy_AtomIJS21_NS_6half_tEEEEvEEEvvEEEEvNT_6ParamsE,(.L_x_161 - _ZN7cutlass13device_kernelINS_4gemm6kernel13GemmUniversalIN4cute5tupleIJiiiiEEENS1_10collective13CollectiveMmaINS1_34MainloopSm90TmaGmmaWarpSpecializedILi8ENS5_IJNS4_1CILi2EEENSA_ILi1EEESC_EEENS1_35KernelTmaWarpSpecializedCooperativeEEENS5_IJNSA_ILi128EEENSA_ILi64EEESH_EEENS_10bfloat16_tENS5_IJlSC_lEEESJ_SK_NS4_8TiledMMAINS4_8MMA_AtomIJNS4_4SM904GMMA27MMA_64x64x16_F32BF16BF16_SSILNSO_5MajorE0ELSQ_0ELNSO_7ScaleInE1ELSR_1EEEEEENS4_6LayoutISD_NS5_IJSC_NSA_ILi0EEESV_EEEEENS5_IJNS4_10UnderscoreESY_SY_EEEEENS4_13SM90_TMA_LOADENS4_14ComposedLayoutINS4_7SwizzleILi3ELi4ELi3EEENS4_18smem_ptr_flag_bitsILi16EEENSU_INS5_IJNSA_ILi8EEESH_EEENS5_IJSH_SC_EEEEEEEvNS4_8identityENS4_23SM90_TMA_LOAD_MULTICASTES1B_vS1C_EENS_8epilogue10collective18CollectiveEpilogueINS1F_22Sm90TmaWarpSpecializedILi3ELi2ELi16ELb1ELb0EEEJSI_NS5_IJSG_NSA_ILi32EEEEEESJ_SK_SJ_SK_NS1F_6fusion15FusionCallbacksIS1J_NS1M_13LinCombEltActINS1F_6thread4GELUESJ_fSJ_fLNS_15FloatRoundStyleE2EEESI_S1L_JEEES11_NS12_INS13_ILi2ELi4ELi3EEES16_NSU_INS5_IJS17_S1K_EEENS5_IJS1K_SC_EEEEEEENS4_17SM75_U32x4_LDSM_NENS4_14SM90_TMA_STOREES1Y_NS4_17SM90_U32x4_STSM_NENS4_9Copy_AtomIJS21_NS_6half_tEEEEvEEEvvEEEEvNT_6ParamsE)
        .other          _ZN7cutlass13device_kernelINS_4gemm6kernel13GemmUniversalIN4cute5tupleIJiiiiEEENS1_10collective13CollectiveMmaINS1_34MainloopSm90TmaGmmaWarpSpecializedILi8ENS5_IJNS4_1CILi2EEENSA_ILi1EEESC_EEENS1_35KernelTmaWarpSpecializedCooperativeEEENS5_IJNSA_ILi128EEENSA_ILi64EEESH_EEENS_10bfloat16_tENS5_IJlSC_lEEESJ_SK_NS4_8TiledMMAINS4_8MMA_AtomIJNS4_4SM904GMMA27MMA_64x64x16_F32BF16BF16_SSILNSO_5MajorE0ELSQ_0ELNSO_7ScaleInE1ELSR_1EEEEEENS4_6LayoutISD_NS5_IJSC_NSA_ILi0EEESV_EEEEENS5_IJNS4_10UnderscoreESY_SY_EEEEENS4_13SM90_TMA_LOADENS4_14ComposedLayoutINS4_7SwizzleILi3ELi4ELi3EEENS4_18smem_ptr_flag_bitsILi16EEENSU_INS5_IJNSA_ILi8EEESH_EEENS5_IJSH_SC_EEEEEEEvNS4_8identityENS4_23SM90_TMA_LOAD_MULTICASTES1B_vS1C_EENS_8epilogue10collective18CollectiveEpilogueINS1F_22Sm90TmaWarpSpecializedILi3ELi2ELi16ELb1ELb0EEEJSI_NS5_IJSG_NSA_ILi32EEEEEESJ_SK_SJ_SK_NS1F_6fusion15FusionCallbacksIS1J_NS1M_13LinCombEltActINS1F_6thread4GELUESJ_fSJ_fLNS_15FloatRoundStyleE2EEESI_S1L_JEEES11_NS12_INS13_ILi2ELi4ELi3EEES16_NSU_INS5_IJS17_S1K_EEENS5_IJS1K_SC_EEEEEEENS4_17SM75_U32x4_LDSM_NENS4_14SM90_TMA_STOREES1Y_NS4_17SM90_U32x4_STSM_NENS4_9Copy_AtomIJS21_NS_6half_tEEEEvEEEvvEEEEvNT_6ParamsE,@"STO_CUDA_ENTRY STV_DEFAULT"
_ZN7cutlass13device_kernelINS_4gemm6kernel13GemmUniversalIN4cute5tupleIJiiiiEEENS1_10collective13CollectiveMmaINS1_34MainloopSm90TmaGmmaWarpSpecializedILi8ENS5_IJNS4_1CILi2EEENSA_ILi1EEESC_EEENS1_35KernelTmaWarpSpecializedCooperativeEEENS5_IJNSA_ILi128EEENSA_ILi64EEESH_EEENS_10bfloat16_tENS5_IJlSC_lEEESJ_SK_NS4_8TiledMMAINS4_8MMA_AtomIJNS4_4SM904GMMA27MMA_64x64x16_F32BF16BF16_SSILNSO_5MajorE0ELSQ_0ELNSO_7ScaleInE1ELSR_1EEEEEENS4_6LayoutISD_NS5_IJSC_NSA_ILi0EEESV_EEEEENS5_IJNS4_10UnderscoreESY_SY_EEEEENS4_13SM90_TMA_LOADENS4_14ComposedLayoutINS4_7SwizzleILi3ELi4ELi3EEENS4_18smem_ptr_flag_bitsILi16EEENSU_INS5_IJNSA_ILi8EEESH_EEENS5_IJSH_SC_EEEEEEEvNS4_8identityENS4_23SM90_TMA_LOAD_MULTICASTES1B_vS1C_EENS_8epilogue10collective18CollectiveEpilogueINS1F_22Sm90TmaWarpSpecializedILi3ELi2ELi16ELb1ELb0EEEJSI_NS5_IJSG_NSA_ILi32EEEEEESJ_SK_SJ_SK_NS1F_6fusion15FusionCallbacksIS1J_NS1M_13LinCombEltActINS1F_6thread4GELUESJ_fSJ_fLNS_15FloatRoundStyleE2EEESI_S1L_JEEES11_NS12_INS13_ILi2ELi4ELi3EEES16_NSU_INS5_IJS17_S1K_EEENS5_IJS1K_SC_EEEEEEENS4_17SM75_U32x4_LDSM_NENS4_14SM90_TMA_STOREES1Y_NS4_17SM90_U32x4_STSM_NENS4_9Copy_AtomIJS21_NS_6half_tEEEEvEEEvvEEEEvNT_6ParamsE:
[----:B------:R-:W1:Y:S01]  /*0000*/  LDC R1, c[0x0][0x28] ;  /* 0x00000a00ff017b82 */ /* 0x000e620000000800 */
[----:B------:R-:W2:Y:S07]  /*0010*/  S2R R18, SR_TID.X ;  /* 0x0000000000127919 */ /* 0x000eae0000002100 */
[----:B------:R-:W3:Y:S01]  /*0020*/  LDC.64 R4, c[0x0][0x588] ;  /* 0x00016200ff047b82 */ /* 0x000ee20000000a00 */
[----:B------:R-:W-:Y:S01]  /*0030*/  ELECT P0, URZ, PT ;  /* 0x00000000003f782f */ /* 0x000fe20003800000 */
[----:B------:R-:W-:Y:S01]  /*0040*/  BSSY B0, `(.L_x_0) ;  /* 0x0000016000007945 */ /* 0x000fe20003800000 */
[----:B--2---:R-:W-:-:S02]  /*0050*/  SHF.R.U32.HI R7, RZ, 0x5, R18 ;  /* 0x00000005ff077819 */ /* 0x004fc40000011612 */
[----:B------:R-:W-:-:S03]  /*0060*/  SHF.R.U32.HI R2, RZ, 0x7, R18 ;  /* 0x00000007ff027819 */ /* 0x000fc60000011612 */
[----:B------:R-:W2:Y:S04]  /*0070*/  SHFL.IDX PT, R0, R7, RZ, 0x1f ;  /* 0x00001fff07007589 */ /* 0x000ea800000e0000 */
[----:B------:R4:W1:Y:S01]  /*0080*/  SHFL.IDX PT, R8, R2, RZ, 0x1f ;  /* 0x00001fff02087589 */ /* 0x00086200000e0000 */
[----:B--2---:R-:W-:Y:S02]  /*0090*/  ISETP.NE.OR P0, PT, R0, RZ, !P0 ;  /* 0x000000ff0000720c */ /* 0x004fe40004705670 */
[----:B------:R-:W-:-:S11]  /*00a0*/  SHF.R.S32.HI R3, RZ, 0x1f, R0 ;  /* 0x0000001fff037819 */ /* 0x000fd60000011400 */
[----:B-1-34-:R-:W-:Y:S05]  /*00b0*/  @P0 BRA `(.L_x_1) ;  /* 0x0000000000380947 */ /* 0x01afea0003800000 */
[----:B------:R-:W-:Y:S02]  /*00c0*/  ULDC.64 UR4, c[0x0][0x198] ;  /* 0x0000660000047ab9 */ /* 0x000fe40000000a00 */
[----:B------:R-:W-:Y:S02]  /*00d0*/  UIADD3 UR6, UP0, UR4, 0xf0, URZ ;  /* 0x000000f004067890 */ /* 0x000fe4000ff1e03f */
[----:B------:R-:W-:Y:S02]  /*00e0*/  UIADD3 UR8, UP1, UR4, 0x1f0, URZ ;  /* 0x000001f004087890 */ /* 0x000fe4000ff3e03f */
[----:B------:R-:W-:Y:S02]  /*00f0*/  UIADD3 UR10, UP2, UR4, 0x3f0, URZ ;  /* 0x000003f0040a7890 */ /* 0x000fe4000ff5e03f */
[----:B------:R-:W-:Y:S02]  /*0100*/  UIADD3 UR4, UP3, UR4, 0x4f0, URZ ;  /* 0x000004f004047890 */ /* 0x000fe4000ff7e03f */
[----:B------:R-:W-:-:S02]  /*0110*/  UIADD3.X UR7, URZ, UR5, URZ, UP0, !UPT ;  /* 0x000000053f077290 */ /* 0x000fc400087fe43f */
[----:B------:R-:W-:Y:S02]  /*0120*/  UIADD3.X UR9, URZ, UR5, URZ, UP1, !UPT ;  /* 0x000000053f097290 */ /* 0x000fe40008ffe43f */
[----:B------:R-:W-:Y:S02]  /*0130*/  UIADD3.X UR11, URZ, UR5, URZ, UP2, !UPT ;  /* 0x000000053f0b7290 */ /* 0x000fe400097fe43f */
[----:B------:R-:W-:-:S03]  /*0140*/  UIADD3.X UR5, URZ, UR5, URZ, UP3, !UPT ;  /* 0x000000053f057290 */ /* 0x000fc60009ffe43f */
[----:B------:R1:W-:Y:S02]  /*0150*/  UTMACCTL.PF [UR6] ;  /* 0x00000000060079b9 */ /* 0x0003e40008040000 */
[----:B------:R1:W-:Y:S02]  /*0160*/  UTMACCTL.PF [UR8] ;  /* 0x00000000080079b9 */ /* 0x0003e40008040000 */
[----:B------:R1:W-:Y:S02]  /*0170*/  UTMACCTL.PF [UR10] ;  /* 0x000000000a0079b9 */ /* 0x0003e40008040000 */
[----:B------:R1:W-:Y:S02]  /*0180*/  UTMACCTL.PF [UR4] ;  /* 0x00000000040079b9 */ /* 0x0003e40008040000 */
[----:B-1----:R-:W-:Y:S01]  /*0190*/  NOP ;  /* 0x0000000000007918 */ /* 0x002fe20000000000 */
.L_x_1:
[----:B------:R-:W-:Y:S05]  /*01a0*/  BSYNC B0 ;  /* 0x0000000000007941 */ /* 0x000fea0003800000 */
.L_x_0:
[----:B------:R-:W-:Y:S01]  /*01b0*/  ULDC.64 UR4, c[0x0][0x590] ;  /* 0x0001640000047ab9 */ /* 0x000fe20000000a00 */
[----:B------:R-:W-:Y:S01]  /*01c0*/  LEA.HI R3, R3, R0, RZ, 0x2 ;  /* 0x0000000003037211 */ /* 0x000fe200078f10ff */
[----:B------:R-:W-:Y:S01]  /*01d0*/  ULDC.64 UR38, c[0x0][0x208] ;  /* 0x0000820000267ab9 */ /* 0x000fe20000000a00 */
[----:B------:R-:W-:Y:S01]  /*01e0*/  ISETP.NE.U32.AND P2, PT, RZ, UR4, PT ;  /* 0x00000004ff007c0c */ /* 0x000fe2000bf45070 */
[----:B------:R-:W-:Y:S01]  /*01f0*/  IMAD.MOV.U32 R2, RZ, RZ, R4 ;  /* 0x000000ffff027224 */ /* 0x000fe200078e0004 */
[----:B------:R-:W-:Y:S02]  /*0200*/  LOP3.LUT R3, R3, 0xfffffffc, RZ, 0xc0, !PT ;  /* 0xfffffffc03037812 */ /* 0x000fe400078ec0ff */
[----:B------:R-:W-:Y:S02]  /*0210*/  ISETP.NE.AND.EX P3, PT, RZ, UR5, PT, P2 ;  /* 0x00000005ff007c0c */ /* 0x000fe4000bf65320 */
[----:B------:R-:W-:Y:S01]  /*0220*/  PRMT R6, RZ, 0x7610, R6 ;  /* 0x00007610ff067816 */ /* 0x000fe20000000006 */
[----:B------:R-:W-:-:S02]  /*0230*/  IMAD.IADD R0, R0, 0x1, -R3 ;  /* 0x0000000100007824 */ /* 0x000fc400078e0a03 */
[----:B------:R-:W-:-:S08]  /*0240*/  IMAD.MOV.U32 R3, RZ, RZ, R5 ;  /* 0x000000ffff037224 */ /* 0x000fd000078e0005 */
[----:B------:R-:W-:Y:S05]  /*0250*/  @P3 BRA `(.L_x_2) ;  /* 0x0000000000303947 */ /* 0x000fea0003800000 */
[----:B------:R-:W-:Y:S02]  /*0260*/  ULDC.64 UR6, c[0x0][0x588] ;  /* 0x0001620000067ab9 */ /* 0x000fe40000000a00 */
[----:B------:R-:W-:-:S04]  /*0270*/  ISETP.NE.U32.AND P0, PT, RZ, UR6, PT ;  /* 0x00000006ff007c0c */ /* 0x000fc8000bf05070 */
[----:B------:R-:W-:-:S13]  /*0280*/  ISETP.NE.AND.EX P0, PT, RZ, UR7, PT, P0 ;  /* 0x00000007ff007c0c */ /* 0x000fda000bf05300 */
[----:B------:R-:W-:Y:S05]  /*0290*/  @!P0 BRA `(.L_x_3) ;  /* 0x0000000000108947 */ /* 0x000fea0003800000 */
[----:B------:R-:W2:Y:S02]  /*02a0*/  LDG.E R6, desc[UR38][R2.64] ;  /* 0x0000002602067981 */ /* 0x000ea4000c1e1900 */
[----:B--2---:R-:W-:Y:S01]  /*02b0*/  FSETP.NEU.AND P1, PT, R6, RZ, PT ;  /* 0x000000ff0600720b */ /* 0x004fe20003f2d000 */
[----:B------:R-:W-:Y:S01]  /*02c0*/  IMAD.MOV.U32 R6, RZ, RZ, 0x1 ;  /* 0x00000001ff067424 */ /* 0x000fe200078e00ff */
[----:B------:R-:W-:Y:S11]  /*02d0*/  BRA `(.L_x_2) ;  /* 0x0000000000107947 */ /* 0x000ff60003800000 */
.L_x_3:
[----:B------:R-:W-:Y:S01]  /*02e0*/  ULDC UR6, c[0x0][0x580] ;  /* 0x0001600000067ab9 */ /* 0x000fe20000000800 */
[----:B------:R-:W-:Y:S01]  /*02f0*/  IMAD.MOV.U32 R6, RZ, RZ, 0x1 ;  /* 0x00000001ff067424 */ /* 0x000fe200078e00ff */
[----:B------:R-:W-:Y:S02]  /*0300*/  FSETP.NEU.AND P1, PT, RZ, UR6, PT ;  /* 0x00000006ff007c0b */ /* 0x000fe4000bf2d000 */
[----:B------:R-:W-:-:S11]  /*0310*/  CS2R R2, SRZ ;  /* 0x0000000000027805 */ /* 0x000fd6000001ff00 */
.L_x_2:
[----:B------:R-:W-:Y:S02]  /*0320*/  ISETP.NE.U32.AND P4, PT, R2, RZ, PT ;  /* 0x000000ff0200720c */ /* 0x000fe40003f85070 */
[----:B------:R-:W-:Y:S02]  /*0330*/  ISETP.NE.AND.EX P5, PT, RZ, UR5, PT, P2 ;  /* 0x00000005ff007c0c */ /* 0x000fe4000bfa5320 */
[----:B------:R-:W-:Y:S02]  /*0340*/  ISETP.NE.AND.EX P2, PT, R3, RZ, PT, P4 ;  /* 0x000000ff0300720c */ /* 0x000fe40003f45340 */
[----:B------:R-:W-:-:S11]  /*0350*/  PLOP3.LUT P0, PT, PT, PT, PT, 0x8, 0x0 ;  /* 0x000000000000781c */ /* 0x000fd60003f0e170 */
[----:B------:R-:W-:Y:S05]  /*0360*/  @P2 BRA P5, `(.L_x_4) ;  /* 0x0000000000342947 */ /* 0x000fea0002800000 */
[----:B------:R-:W-:-:S04]  /*0370*/  ISETP.NE.U32.AND P0, PT, RZ, UR4, PT ;  /* 0x00000004ff007c0c */ /* 0x000fc8000bf05070 */
[----:B------:R-:W-:-:S13]  /*0380*/  ISETP.NE.AND.EX P0, PT, RZ, UR5, PT, P0 ;  /* 0x00000005ff007c0c */ /* 0x000fda000bf05300 */
[----:B------:R-:W-:Y:S05]  /*0390*/  @!P0 BRA `(.L_x_5) ;  /* 0x0000000000248947 */ /* 0x000fea0003800000 */
[----:B------:R-:W-:Y:S02]  /*03a0*/  PRMT R6, R6, 0x9910, RZ ;  /* 0x0000991006067816 */ /* 0x000fe400000000ff */
[----:B------:R-:W-:Y:S02]  /*03b0*/  ISETP.NE.U32.AND P0, PT, R2, RZ, PT ;  /* 0x000000ff0200720c */ /* 0x000fe40003f05070 */
[----:B------:R-:W-:Y:S02]  /*03c0*/  ISETP.NE.AND P2, PT, R6, RZ, PT ;  /* 0x000000ff0600720c */ /* 0x000fe40003f45270 */
[----:B------:R-:W-:Y:S02]  /*03d0*/  ISETP.NE.AND.EX P0, PT, R3, RZ, PT, P0 ;  /* 0x000000ff0300720c */ /* 0x000fe40003f05300 */
[----:B------:R-:W-:-:S09]  /*03e0*/  SEL R2, RZ, 0xffffffff, P1 ;  /* 0xffffffffff027807 */ /* 0x000fd20000800000 */
[----:B------:R-:W-:-:S04]  /*03f0*/  @!P2 SEL R2, RZ, 0xffffffff, P0 ;  /* 0xffffffffff02a807 */ /* 0x000fc80000000000 */
[----:B------:R-:W-:-:S04]  /*0400*/  LOP3.LUT R2, R2, 0x1, RZ, 0xc0, !PT ;  /* 0x0000000102027812 */ /* 0x000fc800078ec0ff */
[----:B------:R-:W-:Y:S01]  /*0410*/  ISETP.EQ.U32.AND P0, PT, R2, 0x1, PT ;  /* 0x000000010200780c */ /* 0x000fe20003f02070 */
[----:B------:R-:W-:-:S12]  /*0420*/  BRA `(.L_x_4) ;  /* 0x0000000000047947 */ /* 0x000fd80003800000 */
.L_x_5:
[----:B------:R-:W-:-:S13]  /*0430*/  PLOP3.LUT P0, PT, P1, PT, PT, 0x8, 0x0 ;  /* 0x000000000000781c */ /* 0x000fda0000f0e170 */
.L_x_4:
[----:B------:R-:W1:Y:S02]  /*0440*/  SHFL.IDX PT, R2, R7, RZ, 0x1f ;  /* 0x00001fff07027589 */ /* 0x000e6400000e0000 */
[----:B-1----:R-:W-:-:S13]  /*0450*/  ISETP.NE.AND P1, PT, R2, RZ, PT ;  /* 0x000000ff0200720c */ /* 0x002fda0003f25270 */
[----:B------:R-:W-:Y:S05]  /*0460*/  @P1 BRA `(.L_x_6) ;  /* 0x0000000000841947 */ /* 0x000fea0003800000 */
[----:B------:R-:W-:Y:S01]  /*0470*/  ELECT P1, URZ, PT ;  /* 0x00000000003f782f */ /* 0x000fe20003820000 */
[----:B------:R-:W-:-:S12]  /*0480*/  BSSY B0, `(.L_x_6) ;  /* 0x000001f000007945 */ /* 0x000fd80003800000 */
[----:B------:R-:W-:Y:S05]  /*0490*/  @!P1 BRA `(.L_x_7) ;  /* 0x0000000000749947 */ /* 0x000fea0003800000 */
[----:B------:R-:W1:Y:S01]  /*04a0*/  S2UR UR8, SR_CgaCtaId ;  /* 0x00000000000879c3 */ /* 0x000e620000008800 */
[----:B------:R-:W-:Y:S01]  /*04b0*/  UMOV UR4, 0x400 ;  /* 0x0000040000047882 */ /* 0x000fe20000000000 */
[----:B------:R-:W-:Y:S01]  /*04c0*/  UMOV UR5, 0x1 ;  /* 0x0000000100057882 */ /* 0x000fe20000000000 */
[----:B------:R-:W-:Y:S02]  /*04d0*/  UMOV UR6, 0x4 ;  /* 0x0000000400067882 */ /* 0x000fe40000000000 */
[----:B------:R-:W-:-:S04]  /*04e0*/  UIADD3 UR6, -UR6, 0x100000, URZ ;  /* 0x0010000006067890 */ /* 0x000fc8000fffe13f */
[----:B------:R-:W-:Y:S02]  /*04f0*/  USHF.L.U32 UR7, UR6, 0xb, URZ ;  /* 0x0000000b06077899 */ /* 0x000fe4000800063f */
[----:B------:R-:W-:Y:S02]  /*0500*/  USHF.L.U32 UR6, UR6, 0x1, URZ ;  /* 0x0000000106067899 */ /* 0x000fe4000800063f */
[----:B-1----:R-:W-:Y:S02]  /*0510*/  ULEA UR8, UR8, UR4, 0x18 ;  /* 0x0000000408087291 */ /* 0x002fe4000f8ec03f */
[----:B------:R-:W-:-:S04]  /*0520*/  UIADD3 UR4, -UR5, 0x100000, URZ ;  /* 0x0010000005047890 */ /* 0x000fc8000fffe13f */
[----:B------:R-:W-:Y:S02]  /*0530*/  USHF.L.U32 UR5, UR4, 0xb, URZ ;  /* 0x0000000b04057899 */ /* 0x000fe4000800063f */
[----:B------:R-:W-:Y:S01]  /*0540*/  USHF.L.U32 UR4, UR4, 0x1, URZ ;  /* 0x0000000104047899 */ /* 0x000fe2000800063f */
[----:B------:R-:W1:Y:S11]  /*0550*/  FENCE.VIEW.ASYNC.S ;  /* 0x00000000000073c6 */ /* 0x000e760000000000 */
[----:B-1----:R1:W2:Y:S01]  /*0560*/  SYNCS.EXCH.64 URZ, [UR8], UR4 ;  /* 0x00000004083f75b2 */ /* 0x0022a20008000100 */
[----:B------:R1:W3:Y:S01]  /*0570*/  SYNCS.EXCH.64 URZ, [UR8+0x40], UR6 ;  /* 0x00004006083f75b2 */ /* 0x0002e20008000100 */
[----:B------:R1:W4:Y:S01]  /*0580*/  SYNCS.EXCH.64 URZ, [UR8+0x8], UR4 ;  /* 0x00000804083f75b2 */ /* 0x0003220008000100 */
[----:B------:R1:W1:Y:S01]  /*0590*/  SYNCS.EXCH.64 URZ, [UR8+0x48], UR6 ;  /* 0x00004806083f75b2 */ /* 0x0002620008000100 */
        /* <DEDUP_REMOVED lines=12> */
[----:B------:R-:W-:Y:S01]  /*0660*/  NOP ;  /* 0x0000000000007918 */ /* 0x000fe20000000000 */
.L_x_7:
[----:B-1----:R-:W-:Y:S05]  /*0670*/  BSYNC B0 ;  /* 0x0000000000007941 */ /* 0x002fea0003800000 */
.L_x_6:
[----:B------:R-:W1:Y:S01]  /*0680*/  S2UR UR9, SR_CTAID.X ;  /* 0x00000000000979c3 */ /* 0x000e620000002500 */
[----:B------:R-:W5:Y:S01]  /*0690*/  S2R R6, SR_CTAID.Y ;  /* 0x0000000000067919 */ /* 0x000f620000002600 */
[----:B------:R-:W-:Y:S01]  /*06a0*/  ULDC UR4, c[0x0][0x150] ;  /* 0x0000540000047ab9 */ /* 0x000fe20000000800 */
[----:B------:R-:W-:Y:S01]  /*06b0*/  NOP ;  /* 0x0000000000007918 */ /* 0x000fe20000000000 */
[----:B------:R-:W2:Y:S04]  /*06c0*/  SHFL.IDX PT, R9, R7, RZ, 0x1f ;  /* 0x00001fff07097589 */ /* 0x000ea800000e0000 */
[----:B------:R-:W3:Y:S01]  /*06d0*/  LDC R11, c[0x0][0x144] ;  /* 0x00005100ff0b7b82 */ /* 0x000ee20000000800 */
[----:B-1----:R-:W-:-:S05]  /*06e0*/  I2FP.F32.U32 R3, UR9 ;  /* 0x0000000900037c45 */ /* 0x002fca0008201000 */
[----:B------:R-:W-:Y:S01]  /*06f0*/  FMUL R10, R3, UR4 ;  /* 0x00000004030a7c20 */ /* 0x000fe20008400000 */
[----:B--2---:R-:W-:Y:S01]  /*0700*/  ISETP.NE.AND P1, PT, R9, RZ, PT ;  /* 0x000000ff0900720c */ /* 0x004fe20003f25270 */
[----:B------:R-:W-:Y:S01]  /*0710*/  ULDC UR4, c[0x0][0x154] ;  /* 0x0000550000047ab9 */ /* 0x000fe20000000800 */
[----:B------:R-:W-:Y:S02]  /*0720*/  SHF.R.S32.HI R3, RZ, 0x1f, R18 ;  /* 0x0000001fff037819 */ /* 0x000fe40000011412 */
[----:B-----5:R-:W-:Y:S01]  /*0730*/  I2FP.F32.U32 R12, R6 ;  /* 0x00000006000c7245 */ /* 0x020fe20000201000 */
[----:B------:R-:W1:Y:S01]  /*0740*/  F2I.U32.TRUNC.NTZ R10, R10 ;  /* 0x0000000a000a7305 */ /* 0x000e62000020f000 */
[----:B------:R-:W-:-:S03]  /*0750*/  LEA.HI R9, R3, R18, RZ, 0x7 ;  /* 0x0000001203097211 */ /* 0x000fc600078f38ff */
[----:B------:R-:W-:Y:S01]  /*0760*/  FMUL R15, R12, UR4 ;  /* 0x000000040c0f7c20 */ /* 0x000fe20008400000 */
[----:B------:R-:W-:Y:S01]  /*0770*/  LOP3.LUT R9, R9, 0xffffff80, RZ, 0xc0, !PT ;  /* 0xffffff8009097812 */ /* 0x000fe200078ec0ff */
[----:B-1----:R-:W-:-:S04]  /*0780*/  IMAD.MOV R14, RZ, RZ, -R10 ;  /* 0x000000ffff0e7224 */ /* 0x002fc800078e0a0a */
[----:B---3--:R-:W-:Y:S01]  /*0790*/  IMAD R3, R11, R14, UR9 ;  /* 0x000000090b037e24 */ /* 0x008fe2000f8e020e */
[----:B------:R-:W-:Y:S06]  /*07a0*/  @P1 BRA `(.L_x_8) ;  /* 0x0000000000501947 */ /* 0x000fec0003800000 */
[----:B------:R-:W1:Y:S01]  /*07b0*/  S2UR UR5, SR_CgaCtaId ;  /* 0x00000000000579c3 */ /* 0x000e620000008800 */
[----:B------:R-:W-:Y:S01]  /*07c0*/  UMOV UR4, 0x400 ;  /* 0x0000040000047882 */ /* 0x000fe20000000000 */
[----:B------:R-:W-:Y:S01]  /*07d0*/  UMOV UR6, 0x20 ;  /* 0x0000002000067882 */ /* 0x000fe20000000000 */
[----:B------:R-:W-:Y:S01]  /*07e0*/  UMOV UR7, 0x100 ;  /* 0x0000010000077882 */ /* 0x000fe20000000000 */
[----:B------:R-:W-:Y:S01]  /*07f0*/  ELECT P1, URZ, PT ;  /* 0x00000000003f782f */ /* 0x000fe20003820000 */
[----:B-1----:R-:W-:Y:S02]  /*0800*/  ULEA UR8, UR5, UR4, 0x18 ;  /* 0x0000000405087291 */ /* 0x002fe4000f8ec03f */
[----:B------:R-:W-:-:S04]  /*0810*/  UIADD3 UR4, -UR6, 0x100000, URZ ;  /* 0x0010000006047890 */ /* 0x000fc8000fffe13f */
[----:B------:R-:W-:Y:S02]  /*0820*/  USHF.L.U32 UR5, UR4, 0xb, URZ ;  /* 0x0000000b04057899 */ /* 0x000fe4000800063f */
[----:B------:R-:W-:Y:S02]  /*0830*/  USHF.L.U32 UR4, UR4, 0x1, URZ ;  /* 0x0000000104047899 */ /* 0x000fe4000800063f */
[----:B------:R-:W-:-:S04]  /*0840*/  UIADD3 UR6, -UR7, 0x100000, URZ ;  /* 0x0010000007067890 */ /* 0x000fc8000fffe13f */
[----:B------:R-:W-:Y:S02]  /*0850*/  USHF.L.U32 UR7, UR6, 0xb, URZ ;  /* 0x0000000b06077899 */ /* 0x000fe4000800063f */
[----:B------:R-:W-:Y:S01]  /*0860*/  USHF.L.U32 UR6, UR6, 0x1, URZ ;  /* 0x0000000106067899 */ /* 0x000fe2000800063f */
[----:B------:R-:W1:Y:S03]  /*0870*/  FENCE.VIEW.ASYNC.S ;  /* 0x00000000000073c6 */ /* 0x000e660000000000 */
[----:B-1----:R1:W2:Y:S08]  /*0880*/  SYNCS.EXCH.64 URZ, [UR8+0x80], UR4 ;  /* 0x00008004083f75b2 */ /* 0x0022b00008000100 */
[----:B------:R1:W3:Y:S01]  /*0890*/  SYNCS.EXCH.64 URZ, [UR8+0x98], UR6 ;  /* 0x00009806083f75b2 */ /* 0x0002e20008000100 */
[----:B------:R1:W1:Y:S01]  /*08a0*/  SYNCS.EXCH.64 URZ, [UR8+0x88], UR4 ;  /* 0x00008804083f75b2 */ /* 0x0002620008000100 */
[----:B------:R1:W1:Y:S01]  /*08b0*/  SYNCS.EXCH.64 URZ, [UR8+0xa0], UR6 ;  /* 0x0000a006083f75b2 */ /* 0x0002620008000100 */
[----:B------:R1:W1:Y:S01]  /*08c0*/  SYNCS.EXCH.64 URZ, [UR8+0x90], UR4 ;  /* 0x00009004083f75b2 */ /* 0x0002620008000100 */
[----:B------:R1:W1:Y:S01]  /*08d0*/  SYNCS.EXCH.64 URZ, [UR8+0xa8], UR6 ;  /* 0x0000a806083f75b2 */ /* 0x0002620008000100 */
[----:B------:R-:W-:Y:S01]  /*08e0*/  NOP ;  /* 0x0000000000007918 */ /* 0x000fe20000000000 */
.L_x_8:
[----:B------:R-:W-:Y:S01]  /*08f0*/  IMAD.IADD R10, R18, 0x1, -R9 ;  /* 0x00000001120a7824 */ /* 0x000fe200078e0a09 */
[----:B------:R-:W5:Y:S01]  /*0900*/  SHFL.IDX PT, R14, R7, RZ, 0x1f ;  /* 0x00001fff070e7589 */ /* 0x000f6200000e0000 */
[----:B------:R-:W-:Y:S02]  /*0910*/  SHF.R.S32.HI R13, RZ, 0x1f, R2 ;  /* 0x0000001fff0d7819 */ /* 0x000fe40000011402 */
[----:B------:R-:W-:Y:S01]  /*0920*/  ELECT P1, URZ, PT ;  /* 0x00000000003f782f */ /* 0x000fe20003820000 */
[----:B------:R-:W4:Y:S01]  /*0930*/  F2I.U32.TRUNC.NTZ R15, R15 ;  /* 0x0000000f000f7305 */ /* 0x000f22000020f000 */
[----:B------:R-:W-:Y:S01]  /*0940*/  SHF.R.S32.HI R9, RZ, 0x1f, R10 ;  /* 0x0000001fff097819 */ /* 0x000fe2000001140a */
[----:B-1----:R-:W-:Y:S01]  /*0950*/  UMOV UR4, 0x20 ;  /* 0x0000002000047882 */ /* 0x002fe20000000000 */
[----:B------:R-:W-:Y:S01]  /*0960*/  LEA.HI R13, R13, R2, RZ, 0x2 ;  /* 0x000000020d0d7211 */ /* 0x000fe200078f10ff */
[----:B------:R-:W-:Y:S01]  /*0970*/  IMAD.MOV.U32 R57, RZ, RZ, 0x1 ;  /* 0x00000001ff397424 */ /* 0x000fe200078e00ff */
[----:B------:R-:W-:Y:S01]  /*0980*/  LEA.HI R9, R9, R10, RZ, 0x3 ;  /* 0x0000000a09097211 */ /* 0x000fe200078f18ff */
[----:B------:R-:W-:Y:S01]  /*0990*/  NOP ;  /* 0x0000000000007918 */ /* 0x000fe20000000000 */
[----:B------:R-:W-:-:S02]  /*09a0*/  LOP3.LUT R13, R13, 0x3ffffffc, RZ, 0xc0, !PT ;  /* 0x3ffffffc0d0d7812 */ /* 0x000fc400078ec0ff */
[--C-:B------:R-:W-:Y:S02]  /*09b0*/  SHF.R.S32.HI R11, RZ, 0x3, R9.reuse ;  /* 0x00000003ff0b7819 */ /* 0x100fe40000011409 */
[----:B------:R-:W-:Y:S01]  /*09c0*/  SHF.R.S32.HI R12, RZ, 0x1f, R9 ;  /* 0x0000001fff0c7819 */ /* 0x000fe20000011409 */
[----:B------:R-:W-:Y:S01]  /*09d0*/  IMAD.IADD R13, R2, 0x1, -R13 ;  /* 0x00000001020d7824 */ /* 0x000fe200078e0a0d */
[----:B------:R-:W1:Y:S01]  /*09e0*/  LDC R9, c[0x0][0x148] ;  /* 0x00005200ff097b82 */ /* 0x000e620000000800 */
[----:B------:R-:W-:Y:S01]  /*09f0*/  ISETP.NE.AND P4, PT, R0, RZ, PT ;  /* 0x000000ff0000720c */ /* 0x000fe20003f85270 */
[----:B----4-:R-:W-:Y:S01]  /*0a00*/  IMAD.MOV R24, RZ, RZ, -R15 ;  /* 0x000000ffff187224 */ /* 0x010fe200078e0a0f */
[----:B------:R-:W-:Y:S02]  /*0a10*/  LEA.HI R12, R12, R11, RZ, 0x2 ;  /* 0x0000000b0c0c7211 */ /* 0x000fe400078f10ff */
[----:B------:R-:W-:Y:S02]  /*0a20*/  ISETP.EQ.OR P2, PT, R0, 0x3, !P4 ;  /* 0x000000030000780c */ /* 0x000fe40006742670 */
[----:B------:R-:W-:-:S02]  /*0a30*/  LOP3.LUT R12, R12, 0xfffffffc, RZ, 0xc0, !PT ;  /* 0xfffffffc0c0c7812 */ /* 0x000fc400078ec0ff */
[----:B-----5:R-:W-:Y:S02]  /*0a40*/  ISETP.NE.OR P1, PT, R14, RZ, !P1 ;  /* 0x000000ff0e00720c */ /* 0x020fe40004f25670 */
[----:B------:R-:W-:Y:S01]  /*0a50*/  ISETP.EQ.AND P2, PT, R8, RZ, P2 ;  /* 0x000000ff0800720c */ /* 0x000fe20001742270 */
[----:B------:R-:W-:-:S03]  /*0a60*/  IMAD.IADD R12, R11, 0x1, -R12 ;  /* 0x000000010b0c7824 */ /* 0x000fc600078e0a0c */
[----:B------:R-:W-:Y:S01]  /*0a70*/  SEL R22, RZ, 0x1, !P2 ;  /* 0x00000001ff167807 */ /* 0x000fe20005000000 */
[----:B------:R-:W-:-:S05]  /*0a80*/  IMAD R12, R13, 0x4, R12 ;  /* 0x000000040d0c7824 */ /* 0x000fca00078e020c */
[----:B------:R-:W-:Y:S01]  /*0a90*/  LEA.HI R2, R12, R12, RZ, 0x1 ;  /* 0x0000000c0c027211 */ /* 0x000fe200078f08ff */
[----:B------:R-:W-:Y:S01]  /*0aa0*/  VOTEU.ALL UP0, P1 ;  /* 0x00000000003f7886 */ /* 0x000fe20000800000 */
[----:B------:R-:W-:Y:S02]  /*0ab0*/  VOTEU.ALL UP1, P1 ;  /* 0x00000000003f7886 */ /* 0x000fe40000820000 */
[----:B------:R-:W-:Y:S02]  /*0ac0*/  LOP3.LUT R11, R2, 0xfffffffe, RZ, 0xc0, !PT ;  /* 0xfffffffe020b7812 */ /* 0x000fe400078ec0ff */
[----:B------:R-:W4:Y:S01]  /*0ad0*/  @!UP0 S2UR UR7, SR_CgaCtaId ;  /* 0x00000000000789c3 */ /* 0x000f220000008800 */
[----:B------:R-:W-:Y:S01]  /*0ae0*/  @!UP0 UMOV UR6, 0x400 ;  /* 0x0000040000068882 */ /* 0x000fe20000000000 */
[----:B------:R-:W-:-:S04]  /*0af0*/  @!UP0 UIADD3 UR4, -UR4, 0x100000, URZ ;  /* 0x0010000004048890 */ /* 0x000fc8000fffe13f */
[----:B------:R-:W-:Y:S02]  /*0b00*/  @!UP0 USHF.L.U32 UR5, UR4, 0xb, URZ ;  /* 0x0000000b04058899 */ /* 0x000fe4000800063f */
[----:B------:R-:W-:Y:S01]  /*0b10*/  @!UP0 USHF.L.U32 UR4, UR4, 0x1, URZ ;  /* 0x0000000104048899 */ /* 0x000fe2000800063f */
[C---:B------:R-:W-:Y:S02]  /*0b20*/  IMAD.IADD R2, R12.reuse, 0x1, -R11 ;  /* 0x000000010c027824 */ /* 0x040fe400078e0a0b */
[----:B------:R-:W-:-:S03]  /*0b30*/  IMAD.SHL.U32 R11, R12, 0x4, RZ ;  /* 0x000000040c0b7824 */ /* 0x000fc600078e00ff */
[----:B------:R-:W-:Y:S02]  /*0b40*/  ISETP.NE.AND P5, PT, R2, R3, PT ;  /* 0x000000030200720c */ /* 0x000fe40003fa5270 */
[----:B------:R-:W-:Y:S01]  /*0b50*/  LOP3.LUT R56, R12, 0xc, R11, 0x78, !PT ;  /* 0x0000000c0c387812 */ /* 0x000fe200078e780b */
[----:B-1----:R-:W-:Y:S01]  /*0b60*/  IMAD R11, R9, R24, R6 ;  /* 0x00000018090b7224 */ /* 0x002fe200078e0206 */
[----:B------:R-:W1:Y:S09]  /*0b70*/  LDC R12, c[0x0][0x140] ;  /* 0x00005000ff0c7b82 */ /* 0x000e720000000800 */
[----:B------:R-:W-:Y:S01]  /*0b80*/  @P5 LEA.HI R2, R56, R56, RZ, 0x1 ;  /* 0x0000003838025211 */ /* 0x000fe200078f08ff */
[----:B----4-:R-:W-:-:S03]  /*0b90*/  @!UP0 ULEA UR6, UR7, UR6, 0x18 ;  /* 0x0000000607068291 */ /* 0x010fc6000f8ec03f */
[----:B------:R-:W-:Y:S01]  /*0ba0*/  @P5 SHF.R.S32.HI R2, RZ, 0x1, R2 ;  /* 0x00000001ff025819 */ /* 0x000fe20000011402 */
[----:B------:R-:W-:Y:S01]  /*0bb0*/  VOTEU.ALL UP0, P1 ;  /* 0x00000000003f7886 */ /* 0x000fe20000800000 */
[----:B------:R-:W-:Y:S02]  /*0bc0*/  LOP3.LUT P1, RZ, R10, 0x7, RZ, 0xc0, !PT ;  /* 0x000000070aff7812 */ /* 0x000fe4000782c0ff */
[----:B------:R-:W-:Y:S02]  /*0bd0*/  @P5 ISETP.NE.AND P6, PT, R2, R11, PT ;  /* 0x0000000b0200520c */ /* 0x000fe40003fc5270 */
[----:B------:R-:W-:Y:S02]  /*0be0*/  ISETP.LT.U32.AND P1, PT, R56, 0x2, !P1 ;  /* 0x000000023800780c */ /* 0x000fe40004f21070 */
[----:B------:R-:W-:Y:S02]  /*0bf0*/  @P5 SEL R57, RZ, 0x1, P6 ;  /* 0x00000001ff395807 */ /* 0x000fe40003000000 */
[C---:B------:R-:W-:Y:S01]  /*0c00*/  ISETP.NE.AND P5, PT, R8.reuse, RZ, PT ;  /* 0x000000ff0800720c */ /* 0x040fe20003fa5270 */
[----:B------:R-:W-:Y:S01]  /*0c10*/  VIADD R8, R8, 0xffffffff ;  /* 0xffffffff08087836 */ /* 0x000fe20000000000 */
[----:B-1----:R-:W-:Y:S01]  /*0c20*/  ISETP.EQ.U32.AND P2, PT, R12, 0x1, PT ;  /* 0x000000010c00780c */ /* 0x002fe20003f42070 */
[----:B------:R-:W1:Y:S02]  /*0c30*/  FENCE.VIEW.ASYNC.S ;  /* 0x00000000000073c6 */ /* 0x000e640000000000 */
[----:B-1----:R1:W4:Y:S01]  /*0c40*/  @!UP0 SYNCS.EXCH.64 URZ, [UR6+0xb0], UR4 ;  /* 0x0000b004063f85b2 */ /* 0x0023220008000100 */
[----:B------:R-:W-:-:S02]  /*0c50*/  ISETP.EQ.AND P6, PT, R0, 0x2, !P5 ;  /* 0x000000020000780c */ /* 0x000fc40006fc2270 */
[----:B------:R-:W-:Y:S02]  /*0c60*/  SEL R2, RZ, 0x1, !P1 ;  /* 0x00000001ff027807 */ /* 0x000fe40004800000 */
[----:B------:R-:W-:Y:S02]  /*0c70*/  ISETP.GE.U32.AND P1, PT, R8, 0x2, PT ;  /* 0x000000020800780c */ /* 0x000fe40003f26070 */
[----:B------:R-:W-:Y:S02]  /*0c80*/  SEL R19, RZ, 0x1, !P6 ;  /* 0x00000001ff137807 */ /* 0x000fe40007000000 */
[----:B------:R-:W-:Y:S02]  /*0c90*/  LOP3.LUT R57, R57, R2, RZ, 0xc0, !PT ;  /* 0x0000000239397212 */ /* 0x000fe400078ec0ff */
[----:B------:R-:W-:Y:S02]  /*0ca0*/  SEL R19, R19, 0x2, P1 ;  /* 0x0000000213137807 */ /* 0x000fe40000800000 */
[----:B------:R-:W-:Y:S01]  /*0cb0*/  SEL R22, R22, 0x2, P1 ;  /* 0x0000000216167807 */ /* 0x000fe20000800000 */
[----:B------:R1:W1:Y:S01]  /*0cc0*/  @!UP1 SYNCS.EXCH.64 URZ, [UR6+0xb8], UR4 ;  /* 0x0000b804063f95b2 */ /* 0x0002620008000100 */
[----:B------:R-:W-:Y:S01]  /*0cd0*/  NOP ;  /* 0x0000000000007918 */ /* 0x000fe20000000000 */
[----:B------:R-:W-:Y:S05]  /*0ce0*/  @!P2 BRA `(.L_x_9) ;  /* 0x000000000008a947 */ /* 0x000fea0003800000 */
[----:B-1234-:R-:W-:Y:S01]  /*0cf0*/  UCGABAR_ARV ;  /* 0x00000000000079c7 */ /* 0x01efe20008000000 */
[----:B------:R-:W-:Y:S05]  /*0d00*/  BRA `(.L_x_10) ;  /* 0x0000000000047947 */ /* 0x000fea0003800000 */
.L_x_9:
[----:B-1234-:R-:W-:Y:S01]  /*0d10*/  NOP ;  /* 0x0000000000007918 */ /* 0x01efe20000000000 */
.L_x_10:
[----:B------:R-:W1:Y:S01]  /*0d20*/  LDC R2, c[0x0][0x904] ;  /* 0x00024100ff027b82 */ /* 0x000e620000000800 */
[----:B------:R-:W-:Y:S02]  /*0d30*/  IMAD.U32 R10, RZ, RZ, UR9 ;  /* 0x00000009ff0a7e24 */ /* 0x000fe4000f8e00ff */
[----:B------:R-:W-:Y:S01]  /*0d40*/  IMAD.MOV.U32 R11, RZ, RZ, RZ ;  /* 0x000000ffff0b7224 */ /* 0x000fe200078e00ff */
[----:B-1----:R-:W-:-:S04]  /*0d50*/  ISETP.NE.AND P1, PT, R2, 0x1, PT ;  /* 0x000000010200780c */ /* 0x002fc80003f25270 */
[----:B------:R-:W-:-:S09]  /*0d60*/  P2R R7, PR, RZ, 0x2 ;  /* 0x00000002ff077803 */ /* 0x000fd20000000000 */
[----:B------:R-:W1:Y:S01]  /*0d70*/  @P1 LDC R17, c[0x0][0x10] ;  /* 0x00000400ff111b82 */ /* 0x000e620000000800 */
[----:B------:R-:W-:Y:S02]  /*0d80*/  @P1 IMAD.MOV.U32 R7, RZ, RZ, RZ ;  /* 0x000000ffff071224 */ /* 0x000fe400078e00ff */
[----:B------:R-:W-:-:S05]  /*0d90*/  @P1 IMAD.MOV.U32 R15, RZ, RZ, RZ ;  /* 0x000000ffff0f1224 */ /* 0x000fca00078e00ff */
[----:B------:R-:W2:Y:S01]  /*0da0*/  @!P1 LDC R13, c[0x0][0xc] ;  /* 0x00000300ff0d9b82 */ /* 0x000ea20000000800 */
[----:B------:R-:W-:Y:S01]  /*0db0*/  ULDC UR4, c[0x0][0xc] ;  /* 0x0000030000047ab9 */ /* 0x000fe20000000800 */
[----:B------:R-:W-:Y:S01]  /*0dc0*/  ULDC UR5, c[0x0][0x10] ;  /* 0x0000040000057ab9 */ /* 0x000fe20000000800 */
[----:B------:R-:W-:Y:S01]  /*0dd0*/  ULDC UR6, c[0x0][0x14] ;  /* 0x0000050000067ab9 */ /* 0x000fe20000000800 */
[----:B------:R-:W-:-:S04]  /*0de0*/  UIMAD.WIDE.U32 UR4, UR4, UR5, URZ ;  /* 0x00000005040472a5 */ /* 0x000fc8000f8e003f */
[----:B------:R-:W-:Y:S02]  /*0df0*/  UIMAD.WIDE.U32 UR36, UR4, UR6, URZ ;  /* 0x00000006042472a5 */ /* 0x000fe4000f8e003f */
[----:B------:R-:W-:-:S04]  /*0e00*/  UIMAD UR42, UR5, UR6, URZ ;  /* 0x00000006052a72a4 */ /* 0x000fc8000f8e023f */
[----:B------:R-:W-:Y:S01]  /*0e10*/  UIADD3 UR42, UR37, UR42, URZ ;  /* 0x0000002a252a7290 */ /* 0x000fe2000fffe03f */
[----:B-1----:R-:W-:-:S04]  /*0e20*/  @P1 IMAD.WIDE.U32 R16, R17, UR9, R6 ;  /* 0x0000000911101c25 */ /* 0x002fc8000f8e0006 */
[----:B------:R-:W-:Y:S02]  /*0e30*/  @P1 IMAD.IADD R17, R17, 0x1, R15 ;  /* 0x0000000111111824 */ /* 0x000fe400078e020f */
[----:B--2---:R-:W-:-:S04]  /*0e40*/  @!P1 IMAD.WIDE.U32 R10, R6, R13, R10 ;  /* 0x0000000d060a9225 */ /* 0x004fc800078e000a */
[----:B------:R-:W-:Y:S02]  /*0e50*/  @!P1 IMAD.MOV.U32 R16, RZ, RZ, R10 ;  /* 0x000000ffff109224 */ /* 0x000fe400078e000a */
[----:B------:R-:W-:Y:S01]  /*0e60*/  @!P1 IMAD.MOV.U32 R17, RZ, RZ, R11 ;  /* 0x000000ffff119224 */ /* 0x000fe200078e000b */
[----:B------:R-:W-:Y:S06]  /*0e70*/  @!P2 BRA `(.L_x_11) ;  /* 0x00000000000ca947 */ /* 0x000fec0003800000 */
[----:B------:R-:W-:Y:S01]  /*0e80*/  UCGABAR_WAIT ;  /* 0x0000000000007dc7 */ /* 0x000fe20008000000 */
[----:B------:R-:W-:Y:S01]  /*0e90*/  CCTL.IVALL ;  /* 0x00000000ff00798f */ /* 0x000fe20002000000 */
[----:B------:R-:W-:Y:S05]  /*0ea0*/  BRA `(.L_x_12) ;  /* 0x0000000000047947 */ /* 0x000fea0003800000 */
.L_x_11:
[----:B------:R-:W-:Y:S06]  /*0eb0*/  BAR.SYNC.DEFER_BLOCKING 0x0 ;  /* 0x0000000000007b1d */ /* 0x000fec0000010000 */
.L_x_12:
[----:B------:R-:W1:Y:S01]  /*0ec0*/  S2UR UR41, SR_CgaCtaId ;  /* 0x00000000002979c3 */ /* 0x000e620000008800 */
[----:B------:R-:W-:Y:S04]  /*0ed0*/  BSSY B6, `(.L_x_13) ;  /* 0x000090a000067945 */ /* 0x000fe80003800000 */
[----:B------:R-:W-:Y:S05]  /*0ee0*/  @!P5 BRA `(.L_x_14) ;  /* 0x0000006400fcd947 */ /* 0x000fea0003800000 */
[----:B------:R-:W-:-:S13]  /*0ef0*/  ISETP.GT.U32.AND P0, PT, R8, 0x1, PT ;  /* 0x000000010800780c */ /* 0x000fda0003f04070 */
[----:B------:R-:W-:Y:S05]  /*0f00*/  @P0 BRA `(.L_x_15) ;  /* 0x0000009000180947 */ /* 0x000fea0003800000 */
[----:B------:R-:W-:Y:S01]  /*0f10*/  ULDC.64 UR4, c[0x0][0x8f8] ;  /* 0x00023e0000047ab9 */ /* 0x000fe20000000a00 */
[----:B------:R-:W-:Y:S01]  /*0f20*/  UMOV UR47, 0xffffffff ;  /* 0xffffffff002f7882 */ /* 0x000fe20000000000 */
[----:B------:R-:W-:Y:S01]  /*0f30*/  ISETP.GE.U32.AND P0, PT, R16, UR4, PT ;  /* 0x0000000410007c0c */ /* 0x000fe2000bf06070 */
[----:B------:R-:W-:Y:S01]  /*0f40*/  IMAD.MOV.U32 R23, RZ, RZ, -0x1 ;  /* 0xffffffffff177424 */ /* 0x000fe200078e00ff */
[----:B------:R-:W-:Y:S01]  /*0f50*/  PRMT R58, RZ, 0x7610, R58 ;  /* 0x00007610ff3a7816 */ /* 0x000fe2000000003a */
[----:B------:R-:W-:Y:S01]  /*0f60*/  IMAD.MOV.U32 R64, RZ, RZ, -0x1 ;  /* 0xffffffffff407424 */ /* 0x000fe200078e00ff */
[----:B------:R-:W-:Y:S02]  /*0f70*/  ISETP.GE.U32.AND.EX P0, PT, R17, UR5, PT, P0 ;  /* 0x0000000511007c0c */ /* 0x000fe4000bf06100 */
[----:B------:R-:W-:-:S11]  /*0f80*/  PRMT R0, RZ, 0x7610, R0 ;  /* 0x00007610ff007816 */ /* 0x000fd60000000000 */
[----:B------:R-:W-:Y:S05]  /*0f90*/  @P0 BRA `(.L_x_16) ;  /* 0x00000004002c0947 */ /* 0x000fea0003800000 */
[----:B------:R-:W2:Y:S01]  /*0fa0*/  LDC.64 R20, c[0x0][0x8d0] ;  /* 0x00023400ff147b82 */ /* 0x000ea20000000a00 */
[----:B------:R-:W-:Y:S02]  /*0fb0*/  IMAD.MOV.U32 R4, RZ, RZ, R16 ;  /* 0x000000ffff047224 */ /* 0x000fe400078e0010 */
[----:B------:R-:W-:-:S05]  /*0fc0*/  IMAD.MOV.U32 R5, RZ, RZ, R17 ;  /* 0x000000ffff057224 */ /* 0x000fca00078e0011 */
[----:B------:R-:W3:Y:S08]  /*0fd0*/  LDC R0, c[0x0][0x8d8] ;  /* 0x00023600ff007b82 */ /* 0x000ef00000000800 */
[----:B------:R-:W4:Y:S01]  /*0fe0*/  LDC.64 R26, c[0x0][0x8c8] ;  /* 0x00023200ff1a7b82 */ /* 0x000f220000000a00 */
[----:B--2---:R-:W-:-:S04]  /*0ff0*/  ISETP.NE.U32.AND P0, PT, R20, RZ, PT ;  /* 0x000000ff1400720c */ /* 0x004fc80003f05070 */
[----:B------:R-:W-:-:S13]  /*1000*/  ISETP.NE.AND.EX P0, PT, R21, RZ, PT, P0 ;  /* 0x000000ff1500720c */ /* 0x000fda0003f05300 */
[----:B---34-:R-:W-:Y:S05]  /*1010*/  @!P0 BRA `(.L_x_17) ;  /* 0x0000000000288947 */ /* 0x018fea0003800000 */
[----:B------:R-:W2:Y:S02]  /*1020*/  LDC R13, c[0x0][0x8dc] ;  /* 0x00023700ff0d7b82 */ /* 0x000ea40000000800 */
[----:B--2---:R-:W-:-:S05]  /*1030*/  IADD3 R13, P0, R16, R13, RZ ;  /* 0x0000000d100d7210 */ /* 0x004fca0007f1e0ff */
[----:B------:R-:W-:-:S04]  /*1040*/  IMAD.X R15, RZ, RZ, R17, P0 ;  /* 0x000000ffff0f7224 */ /* 0x000fc800000e0611 */
[----:B------:R-:W-:-:S04]  /*1050*/  IMAD.WIDE.U32 R4, R15, R20, RZ ;  /* 0x000000140f047225 */ /* 0x000fc800078e00ff */
[----:B------:R-:W-:-:S04]  /*1060*/  IMAD.WIDE.U32 R10, P0, R13, R21, R4 ;  /* 0x000000150d0a7225 */ /* 0x000fc80007800004 */
[----:B------:R-:W-:-:S04]  /*1070*/  IMAD.WIDE.U32 R4, R13, R20, RZ ;  /* 0x000000140d047225 */ /* 0x000fc800078e00ff */
[----:B------:R-:W-:Y:S01]  /*1080*/  IMAD.X R13, RZ, RZ, RZ, P0 ;  /* 0x000000ffff0d7224 */ /* 0x000fe200000e06ff */
[----:B------:R-:W-:Y:S01]  /*1090*/  IADD3 RZ, P0, R5, R10, RZ ;  /* 0x0000000a05ff7210 */ /* 0x000fe20007f1e0ff */
[----:B------:R-:W-:-:S04]  /*10a0*/  IMAD.MOV.U32 R12, RZ, RZ, R11 ;  /* 0x000000ffff0c7224 */ /* 0x000fc800078e000b */
[----:B------:R-:W-:-:S08]  /*10b0*/  IMAD.WIDE.U32.X R4, R15, R21, R12, P0 ;  /* 0x000000150f047225 */ /* 0x000fd000000e040c */
.L_x_17:
[----:B------:R-:W2:Y:S01]  /*10c0*/  LDC.64 R28, c[0x0][0x8e8] ;  /* 0x00023a00ff1c7b82 */ /* 0x000ea20000000a00 */
[-CC-:B------:R-:W-:Y:S01]  /*10d0*/  SHF.R.U64 R25, R4, R0.reuse, R5.reuse ;  /* 0x0000000004197219 */ /* 0x180fe20000001205 */
[----:B------:R-:W-:Y:S01]  /*10e0*/  IMAD.MOV.U32 R30, RZ, RZ, 0x1 ;  /* 0x00000001ff1e7424 */ /* 0x000fe200078e00ff */
[----:B------:R-:W-:Y:S02]  /*10f0*/  SHF.R.U32.HI R0, RZ, R0, R5 ;  /* 0x00000000ff007219 */ /* 0x000fe40000011605 */
[----:B------:R-:W-:-:S03]  /*1100*/  IADD3 R7, P0, RZ, -R25, RZ ;  /* 0x80000019ff077210 */ /* 0x000fc60007f1e0ff */
[----:B------:R-:W3:Y:S02]  /*1110*/  LDC R8, c[0x0][0x8c0] ;  /* 0x00023000ff087b82 */ /* 0x000ee40000000800 */
[----:B------:R-:W-:-:S04]  /*1120*/  IMAD.X R5, RZ, RZ, ~R0, P0 ;  /* 0x000000ffff057224 */ /* 0x000fc800000e0e00 */
[-C--:B------:R-:W-:Y:S02]  /*1130*/  IMAD R0, R5, R26.reuse, RZ ;  /* 0x0000001a05007224 */ /* 0x080fe400078e02ff */
[----:B------:R-:W4:Y:S01]  /*1140*/  LDC R11, c[0x0][0x8b0] ;  /* 0x00022c00ff0b7b82 */ /* 0x000f220000000800 */
[----:B------:R-:W-:-:S04]  /*1150*/  IMAD.WIDE.U32 R4, R7, R26, R16 ;  /* 0x0000001a07047225 */ /* 0x000fc800078e0010 */
[----:B------:R-:W-:Y:S02]  /*1160*/  IMAD R7, R7, R27, R0 ;  /* 0x0000001b07077224 */ /* 0x000fe400078e0200 */
[----:B------:R-:W-:Y:S01]  /*1170*/  IMAD.MOV.U32 R0, RZ, RZ, -0x1 ;  /* 0xffffffffff007424 */ /* 0x000fe200078e00ff */
[----:B------:R-:W5:Y:S01]  /*1180*/  LDC R21, c[0x0][0x900] ;  /* 0x00024000ff157b82 */ /* 0x000f620000000800 */
[----:B------:R-:W-:Y:S01]  /*1190*/  IMAD.IADD R5, R5, 0x1, R7 ;  /* 0x0000000105057824 */ /* 0x000fe200078e0207 */
[----:B--2---:R-:W-:Y:S01]  /*11a0*/  ISETP.NE.U32.AND P0, PT, R28, RZ, PT ;  /* 0x000000ff1c00720c */ /* 0x004fe20003f05070 */
[----:B------:R-:W-:-:S03]  /*11b0*/  IMAD R26, R9, R24, R6 ;  /* 0x00000018091a7224 */ /* 0x000fc600078e0206 */
[----:B------:R-:W-:Y:S02]  /*11c0*/  ISETP.NE.AND.EX P0, PT, R29, RZ, PT, P0 ;  /* 0x000000ff1d00720c */ /* 0x000fe40003f05300 */
[----:B------:R-:W2:Y:S01]  /*11d0*/  LDC R15, c[0x0][0x8a8] ;  /* 0x00022a00ff0f7b82 */ /* 0x000ea20000000800 */
[-CC-:B---3--:R-:W-:Y:S02]  /*11e0*/  SHF.R.U64 R13, R4, R8.reuse, R5.reuse ;  /* 0x00000008040d7219 */ /* 0x188fe40000001205 */
[----:B------:R-:W-:-:S05]  /*11f0*/  SHF.R.U32.HI R4, RZ, R8, R5 ;  /* 0x00000008ff047219 */ /* 0x000fca0000011605 */
[----:B------:R-:W3:Y:S01]  /*1200*/  LDC R12, c[0x0][0x8f0] ;  /* 0x00023c00ff0c7b82 */ /* 0x000ee20000000800 */
[-CC-:B----4-:R-:W-:Y:S02]  /*1210*/  SHF.R.U64 R23, R13, R11.reuse, R4.reuse ;  /* 0x0000000b0d177219 */ /* 0x190fe40000001204 */
[----:B------:R-:W-:-:S05]  /*1220*/  SHF.R.U32.HI R4, RZ, R11, R4 ;  /* 0x0000000bff047219 */ /* 0x000fca0000011604 */
[----:B------:R-:W4:Y:S01]  /*1230*/  LDC R14, c[0x0][0x8e0] ;  /* 0x00023800ff0e7b82 */ /* 0x000f220000000800 */
[-CC-:B-----5:R-:W-:Y:S02]  /*1240*/  SHF.R.U64 R24, R23, R21.reuse, R4.reuse ;  /* 0x0000001517187219 */ /* 0x1a0fe40000001204 */
[-C--:B------:R-:W-:Y:S02]  /*1250*/  SHF.L.U32 R0, R0, R21.reuse, RZ ;  /* 0x0000001500007219 */ /* 0x080fe400000006ff */
[----:B------:R-:W-:Y:S01]  /*1260*/  SHF.R.U32.HI R5, RZ, R21, R4 ;  /* 0x00000015ff057219 */ /* 0x000fe20000011604 */
[----:B------:R-:W-:Y:S01]  /*1270*/  IMAD.MOV.U32 R4, RZ, RZ, R24 ;  /* 0x000000ffff047224 */ /* 0x000fe200078e0018 */
[----:B------:R-:W-:Y:S01]  /*1280*/  LOP3.LUT R10, RZ, R0, RZ, 0x33, !PT ;  /* 0x00000000ff0a7212 */ /* 0x000fe200078e33ff */
[----:B------:R-:W1:Y:S01]  /*1290*/  LDC R20, c[0x0][0x8b8] ;  /* 0x00022e00ff147b82 */ /* 0x000e620000000800 */
[----:B------:R-:W-:Y:S05]  /*12a0*/  @!P0 BRA `(.L_x_18) ;  /* 0x0000000000288947 */ /* 0x000fea0003800000 */
[----:B------:R-:W5:Y:S02]  /*12b0*/  LDC R9, c[0x0][0x8f4] ;  /* 0x00023d00ff097b82 */ /* 0x000f640000000800 */
[----:B-----5:R-:W-:-:S05]  /*12c0*/  IADD3 R9, P0, R24, R9, RZ ;  /* 0x0000000918097210 */ /* 0x020fca0007f1e0ff */
        /* <DEDUP_REMOVED lines=8> */
.L_x_18:
[----:B---3--:R-:W-:Y:S01]  /*1350*/  SHF.R.U64 R4, R4, R12, R5 ;  /* 0x0000000c04047219 */ /* 0x008fe20000001205 */
[----:B--2---:R-:W-:Y:S01]  /*1360*/  VIADD R6, R15, 0xffffffff ;  /* 0xffffffff0f067836 */ /* 0x004fe20000000000 */
[----:B------:R-:W-:Y:S02]  /*1370*/  SHF.L.U32 R0, R30, R21, RZ ;  /* 0x000000151e007219 */ /* 0x000fe400000006ff */
[----:B------:R-:W-:Y:S01]  /*1380*/  LOP3.LUT R5, R23, R10, RZ, 0xc0, !PT ;  /* 0x0000000a17057212 */ /* 0x000fe200078ec0ff */
[----:B------:R-:W-:Y:S01]  /*1390*/  IMAD.MOV R7, RZ, RZ, -R4 ;  /* 0x000000ffff077224 */ /* 0x000fe200078e0a04 */
[----:B------:R-:W-:Y:S02]  /*13a0*/  SEL R3, R3, R26, !P1 ;  /* 0x0000001a03037207 */ /* 0x000fe40004800000 */
[----:B------:R-:W-:Y:S01]  /*13b0*/  LOP3.LUT R6, R13, R6, RZ, 0xc0, !PT ;  /* 0x000000060d067212 */ /* 0x000fe200078ec0ff */
[----:B------:R-:W-:Y:S01]  /*13c0*/  IMAD R4, R0, R4, R5 ;  /* 0x0000000400047224 */ /* 0x000fe200078e0205 */
[----:B------:R-:W-:Y:S01]  /*13d0*/  R2UR UR47, R25 ;  /* 0x00000000192f72ca */ /* 0x000fe200000e0000 */
[----:B----4-:R-:W-:-:S02]  /*13e0*/  IMAD R0, R7, R14, R24 ;  /* 0x0000000e07007224 */ /* 0x010fc400078e0218 */
[----:B-1----:R-:W-:Y:S02]  /*13f0*/  IMAD R3, R4, R20, R3 ;  /* 0x0000001404037224 */ /* 0x002fe400078e0203 */
[----:B------:R-:W-:Y:S02]  /*1400*/  IMAD R0, R0, R15, R6 ;  /* 0x0000000f00007224 */ /* 0x000fe400078e0206 */
[----:B------:R-:W-:-:S03]  /*1410*/  IMAD.MOV.U32 R4, RZ, RZ, 0x1 ;  /* 0x00000001ff047424 */ /* 0x000fc600078e00ff */
[----:B------:R-:W-:Y:S02]  /*1420*/  SEL R64, R0, R3, !P1 ;  /* 0x0000000300407207 */ /* 0x000fe40004800000 */
[----:B------:R-:W-:Y:S02]  /*1430*/  SEL R23, R3, R0, !P1 ;  /* 0x0000000003177207 */ /* 0x000fe40004800000 */
[----:B------:R-:W-:-:S07]  /*1440*/  PRMT R0, R4, 0x7610, R0 ;  /* 0x0000761004007816 */ /* 0x000fce0000000000 */
.L_x_16:
[----:B------:R-:W-:-:S08]  /*1450*/  NOP ;  /* 0x0000000000007918 */ /* 0x000fd00000000000 */
[----:B------:R-:W2:Y:S02]  /*1460*/  USETMAXREG.TRY_ALLOC.CTAPOOL UP0, 0xe8 ;  /* 0x000000e8000079c8 */ /* 0x000ea40008000600 */
[----:B--2---:R-:W-:-:S13]  /*1470*/  PLOP3.LUT P0, PT, PT, PT, UP0, 0x80, 0x0 ;  /* 0x000000000000781c */ /* 0x004fda0003f0f008 */
[----:B------:R-:W-:Y:S05]  /*1480*/  @!P0 BRA `(.L_x_16) ;  /* 0xfffffffc00f08947 */ /* 0x000fea000383ffff */
[----:B------:R-:W-:Y:S02]  /*1490*/  ULDC.64 UR4, c[0x0][0x590] ;  /* 0x0001640000047ab9 */ /* 0x000fe40000000a00 */
[----:B------:R-:W-:Y:S02]  /*14a0*/  IMAD.U32 R85, RZ, RZ, UR4 ;  /* 0x00000004ff557e24 */ /* 0x000fe4000f8e00ff */
[----:B------:R-:W-:-:S03]  /*14b0*/  IMAD.U32 R86, RZ, RZ, UR5 ;  /* 0x00000005ff567e24 */ /* 0x000fc6000f8e00ff */
[----:B------:R-:W-:-:S04]  /*14c0*/  ISETP.NE.U32.AND P1, PT, R85, RZ, PT ;  /* 0x000000ff5500720c */ /* 0x000fc80003f25070 */
[----:B------:R-:W-:-:S13]  /*14d0*/  ISETP.NE.AND.EX P0, PT, R86, RZ, PT, P1 ;  /* 0x000000ff5600720c */ /* 0x000fda0003f05310 */
[----:B------:R-:W-:Y:S05]  /*14e0*/  @P0 BRA `(.L_x_19) ;  /* 0x00000000002c0947 */ /* 0x000fea0003800000 */
[----:B------:R-:W-:Y:S02]  /*14f0*/  ULDC.64 UR4, c[0x0][0x588] ;  /* 0x0001620000047ab9 */ /* 0x000fe40000000a00 */
[----:B------:R-:W-:-:S04]  /*1500*/  ISETP.NE.U32.AND P0, PT, RZ, UR4, PT ;  /* 0x00000004ff007c0c */ /* 0x000fc8000bf05070 */
[----:B------:R-:W-:-:S13]  /*1510*/  ISETP.NE.AND.EX P0, PT, RZ, UR5, PT, P0 ;  /* 0x00000005ff007c0c */ /* 0x000fda000bf05300 */
[----:B------:R-:W-:Y:S05]  /*1520*/  @!P0 BRA `(.L_x_20) ;  /* 0x0000000000108947 */ /* 0x000fea0003800000 */
[----:B------:R-:W2:Y:S02]  /*1530*/  LDC.64 R4, c[0x0][0x588] ;  /* 0x00016200ff047b82 */ /* 0x000ea40000000a00 */
[----:B--2---:R2:W5:Y:S01]  /*1540*/  LDG.E R59, desc[UR38][R4.64] ;  /* 0x00000026043b7981 */ /* 0x004562000c1e1900 */
[----:B------:R-:W-:Y:S01]  /*1550*/  IMAD.MOV.U32 R58, RZ, RZ, 0x1 ;  /* 0x00000001ff3a7424 */ /* 0x000fe200078e00ff */
[----:B------:R-:W-:Y:S06]  /*1560*/  BRA `(.L_x_19) ;  /* 0x00000000000c7947 */ /* 0x000fec0003800000 */
.L_x_20:
[----:B------:R-:W-:Y:S01]  /*1570*/  ULDC UR4, c[0x0][0x580] ;  /* 0x0001600000047ab9 */ /* 0x000fe20000000800 */
[----:B------:R-:W-:Y:S02]  /*1580*/  IMAD.MOV.U32 R58, RZ, RZ, 0x1 ;  /* 0x00000001ff3a7424 */ /* 0x000fe400078e00ff */
[----:B------:R-:W-:-:S07]  /*1590*/  IMAD.U32 R59, RZ, RZ, UR4 ;  /* 0x00000004ff3b7e24 */ /* 0x000fce000f8e00ff */
.L_x_19:
[----:B------:R-:W-:Y:S02]  /*15a0*/  ULDC.64 UR4, c[0x0][0x5b0] ;  /* 0x00016c0000047ab9 */ /* 0x000fe40000000a00 */
[----:B------:R-:W-:-:S04]  /*15b0*/  ISETP.NE.U32.AND P0, PT, RZ, UR4, PT ;  /* 0x00000004ff007c0c */ /* 0x000fc8000bf05070 */
[----:B------:R-:W-:-:S13]  /*15c0*/  ISETP.NE.AND.EX P0, PT, RZ, UR5, PT, P0 ;  /* 0x00000005ff007c0c */ /* 0x000fda000bf05300 */
[----:B------:R-:W-:Y:S05]  /*15d0*/  @P0 BRA `(.L_x_21) ;  /* 0x0000000000240947 */ /* 0x000fea0003800000 */
[----:B------:R-:W-:Y:S02]  /*15e0*/  ULDC.64 UR4, c[0x0][0x5a8] ;  /* 0x00016a0000047ab9 */ /* 0x000fe40000000a00 */
[----:B------:R-:W-:-:S04]  /*15f0*/  ISETP.NE.U32.AND P0, PT, RZ, UR4, PT ;  /* 0x00000004ff007c0c */ /* 0x000fc8000bf05070 */
[----:B------:R-:W-:-:S13]  /*1600*/  ISETP.NE.AND.EX P0, PT, RZ, UR5, PT, P0 ;  /* 0x00000005ff007c0c */ /* 0x000fda000bf05300 */
[----:B------:R-:W-:Y:S05]  /*1610*/  @!P0 BRA `(.L_x_22) ;  /* 0x00000000000c8947 */ /* 0x000fea0003800000 */
[----:B------:R-:W3:Y:S02]  /*1620*/  LDC.64 R62, c[0x0][0x5a8] ;  /* 0x00016a00ff3e7b82 */ /* 0x000ee40000000a00 */
[----:B---3--:R3:W5:Y:S01]  /*1630*/  LDG.E R62, desc[UR38][R62.64] ;  /* 0x000000263e3e7981 */ /* 0x008762000c1e1900 */
[----:B------:R-:W-:Y:S05]  /*1640*/  BRA `(.L_x_21) ;  /* 0x0000000000087947 */ /* 0x000fea0003800000 */
.L_x_22:
[----:B------:R-:W-:Y:S02]  /*1650*/  ULDC UR4, c[0x0][0x5a0] ;  /* 0x0001680000047ab9 */ /* 0x000fe40000000800 */
[----:B------:R-:W-:-:S07]  /*1660*/  IMAD.U32 R62, RZ, RZ, UR4 ;  /* 0x00000004ff3e7e24 */ /* 0x000fce000f8e00ff */
.L_x_21:
[----:B------:R-:W-:Y:S01]  /*1670*/  LOP3.LUT P2, RZ, R0, 0xff, RZ, 0xc0, !PT ;  /* 0x000000ff00ff7812 */ /* 0x000fe2000784c0ff */
[----:B------:R-:W-:Y:S01]  /*1680*/  UMOV UR40, URZ ;  /* 0x0000003f00287c82 */ /* 0x000fe20008000000 */
[----:B------:R-:W-:-:S11]  /*1690*/  PLOP3.LUT P0, PT, PT, PT, PT, 0x80, 0x0 ;  /* 0x000000000000781c */ /* 0x000fd60003f0f070 */
[----:B------:R-:W-:Y:S05]  /*16a0*/  @!P2 BRA `(.L_x_23) ;  /* 0x0000005c0074a947 */ /* 0x000fea0003800000 */
[----:B------:R-:W4:Y:S01]  /*16b0*/  LDC R0, c[0x0][0x28c] ;  /* 0x0000a300ff007b82 */ /* 0x000f220000000800 */
[----:B------:R-:W-:Y:S01]  /*16c0*/  LOP3.LUT R82, R22, 0x1, RZ, 0xfc, !PT ;  /* 0x0000000116527812 */ /* 0x000fe200078efcff */
[----:B------:R-:W-:Y:S01]  /*16d0*/  IMAD.MOV.U32 R60, RZ, RZ, RZ ;  /* 0x000000ffff3c7224 */ /* 0x000fe200078e00ff */
[----:B------:R-:W-:Y:S01]  /*16e0*/  LOP3.LUT R83, R19, 0x1, RZ, 0xfc, !PT ;  /* 0x0000000113537812 */ /* 0x000fe200078efcff */
[----:B------:R-:W-:Y:S01]  /*16f0*/  ULDC.64 UR54, c[0x0][0x198] ;  /* 0x0000660000367ab9 */ /* 0x000fe20000000a00 */
[----:B------:R-:W-:Y:S01]  /*1700*/  UMOV UR50, 0x1 ;  /* 0x0000000100327882 */ /* 0x000fe20000000000 */
[----:B------:R-:W-:Y:S01]  /*1710*/  UMOV UR43, URZ ;  /* 0x0000003f002b7c82 */ /* 0x000fe20008000000 */
[----:B------:R-:W-:Y:S01]  /*1720*/  UMOV UR48, URZ ;  /* 0x0000003f00307c82 */ /* 0x000fe20008000000 */
[----:B------:R-:W-:Y:S01]  /*1730*/  UMOV UR40, URZ ;  /* 0x0000003f00287c82 */ /* 0x000fe20008000000 */
[----:B------:R-:W-:Y:S01]  /*1740*/  UMOV UR49, URZ ;  /* 0x0000003f00317c82 */ /* 0x000fe20008000000 */
[----:B----4-:R-:W-:-:S05]  /*1750*/  VIADD R0, R0, 0x3f ;  /* 0x0000003f00007836 */ /* 0x010fca0000000000 */
[----:B------:R-:W-:-:S04]  /*1760*/  SHF.R.S32.HI R3, RZ, 0x1f, R0 ;  /* 0x0000001fff037819 */ /* 0x000fc80000011400 */
[----:B------:R-:W-:-:S04]  /*1770*/  LEA.HI R3, R3, R0, RZ, 0x6 ;  /* 0x0000000003037211 */ /* 0x000fc800078f30ff */
[----:B------:R-:W-:-:S07]  /*1780*/  SHF.R.S32.HI R61, RZ, 0x6, R3 ;  /* 0x00000006ff3d7819 */ /* 0x000fce0000011403 */
.L_x_77:
[----:B------:R-:W-:Y:S01]  /*1790*/  LOP3.LUT R0, R18, 0x80, RZ, 0xc0, !PT ;  /* 0x0000008012007812 */ /* 0x000fe200078ec0ff */
[----:B------:R-:W4:Y:S01]  /*17a0*/  S2UR UR51, SR_CgaCtaId ;  /* 0x00000000003379c3 */ /* 0x000f220000008800 */
[----:B------:R-:W-:Y:S02]  /*17b0*/  UMOV UR52, 0x400 ;  /* 0x0000040000347882 */ /* 0x000fe40000000000 */
[----:B------:R-:W-:-:S06]  /*17c0*/  SHF.R.U32.HI R0, RZ, 0x7, R0 ;  /* 0x00000007ff007819 */ /* 0x000fcc0000011600 */
[----:B-1----:R-:W1:Y:S01]  /*17d0*/  SHFL.IDX PT, R0, R0, RZ, 0x1f ;  /* 0x00001fff00007589 */ /* 0x002e6200000e0000 */
[----:B----4-:R-:W-:Y:S01]  /*17e0*/  ULEA UR52, UR51, UR52, 0x18 ;  /* 0x0000003433347291 */ /* 0x010fe2000f8ec03f */
[----:B-1----:R-:W-:-:S13]  /*17f0*/  R2UR UR4, R0 ;  /* 0x00000000000472ca */ /* 0x002fda00000e0000 */
[----:B------:R-:W-:-:S04]  /*1800*/  ULEA.HI UR5, UR4, UR4, URZ, 0x1 ;  /* 0x0000000404057291 */ /* 0x000fc8000f8f083f */
[----:B------:R-:W-:-:S04]  /*1810*/  ULOP3.LUT UR5, UR5, 0x7fffe, URZ, 0xc0, !UPT ;  /* 0x0007fffe05057892 */ /* 0x000fc8000f8ec03f */
[----:B------:R-:W-:-:S03]  /*1820*/  UIADD3 UR5, UR4, -UR5, URZ ;  /* 0x8000000504057290 */ /* 0x000fc6000fffe03f */
[----:B------:R-:W-:Y:S01]  /*1830*/  ULDC UR4, c[0x0][0x28c] ;  /* 0x0000a30000047ab9 */ /* 0x000fe20000000800 */
[----:B------:R-:W-:Y:S01]  /*1840*/  ULEA UR5, UR5, UR52, 0xd ;  /* 0x0000003405057291 */ /* 0x000fe2000f8e683f */
[----:B------:R-:W-:-:S03]  /*1850*/  ISETP.LT.AND P0, PT, RZ, UR4, PT ;  /* 0x00000004ff007c0c */ /* 0x000fc6000bf01270 */
[----:B------:R-:W-:-:S04]  /*1860*/  UIADD3 UR5, UR5, 0x6400, URZ ;  /* 0x0000640005057890 */ /* 0x000fc8000fffe03f */
[----:B------:R-:W-:-:S04]  /*1870*/  USHF.R.U32.HI UR5, URZ, 0x4, UR5 ;  /* 0x000000043f057899 */ /* 0x000fc80008011605 */
[----:B------:R-:W-:-:S04]  /*1880*/  ULOP3.LUT UR5, UR5, 0x3fff, URZ, 0xc0, !UPT ;  /* 0x00003fff05057892 */ /* 0x000fc8000f8ec03f */
[----:B------:R-:W-:Y:S01]  /*1890*/  ULOP3.LUT UR44, UR5, 0x10000, URZ, 0xfc, !UPT ;  /* 0x00010000052c7892 */ /* 0x000fe2000f8efc3f */
[----:B------:R-:W-:Y:S11]  /*18a0*/  @P0 BRA `(.L_x_24) ;  /* 0x0000000000400947 */ /* 0x000ff60003800000 */
[----:B------:R-:W-:Y:S01]  /*18b0*/  MOV R0, 0x0 ;  /* 0x0000000000007802 */ /* 0x000fe20000000f00 */
[----:B------:R-:W-:Y:S01]  /*18c0*/  ULDC.64 UR4, c[0x4][0x70] ;  /* 0x01001c0000047ab9 */ /* 0x000fe20000000a00 */
[----:B------:R-:W-:Y:S01]  /*18d0*/  ULDC.64 UR6, c[0x4][0x8] ;  /* 0x0100020000067ab9 */ /* 0x000fe20000000a00 */
[----:B--2---:R-:W-:Y:S01]  /*18e0*/  IMAD.U32 R4, RZ, RZ, UR4 ;  /* 0x00000004ff047e24 */ /* 0x004fe2000f8e00ff */
[----:B------:R1:W2:Y:S01]  /*18f0*/  LDC.64 R14, c[0x4][R0] ;  /* 0x01000000000e7b82 */ /* 0x0002a20000000a00 */
[----:B------:R-:W-:Y:S01]  /*1900*/  IMAD.U32 R5, RZ, RZ, UR5 ;  /* 0x00000005ff057e24 */ /* 0x000fe2000f8e00ff */
[----:B------:R-:W-:Y:S01]  /*1910*/  ULDC.64 UR4, c[0x4][0x78] ;  /* 0x01001e0000047ab9 */ /* 0x000fe20000000a00 */
[----:B------:R-:W-:Y:S02]  /*1920*/  IMAD.U32 R10, RZ, RZ, UR6 ;  /* 0x00000006ff0a7e24 */ /* 0x000fe4000f8e00ff */
[----:B------:R-:W-:Y:S02]  /*1930*/  IMAD.U32 R6, RZ, RZ, UR4 ;  /* 0x00000004ff067e24 */ /* 0x000fe4000f8e00ff */
[----:B------:R-:W-:-:S02]  /*1940*/  IMAD.U32 R7, RZ, RZ, UR5 ;  /* 0x00000005ff077e24 */ /* 0x000fc4000f8e00ff */
[----:B------:R-:W-:Y:S02]  /*1950*/  IMAD.U32 R11, RZ, RZ, UR7 ;  /* 0x00000007ff0b7e24 */ /* 0x000fe4000f8e00ff */
[----:B------:R-:W-:Y:S02]  /*1960*/  IMAD.MOV.U32 R8, RZ, RZ, 0x1e1 ;  /* 0x000001e1ff087424 */ /* 0x000fe400078e00ff */
[----:B------:R-:W-:Y:S02]  /*1970*/  IMAD.MOV.U32 R12, RZ, RZ, 0x1 ;  /* 0x00000001ff0c7424 */ /* 0x000fe400078e00ff */
[----:B-1----:R-:W-:-:S07]  /*1980*/  IMAD.MOV.U32 R13, RZ, RZ, RZ ;  /* 0x000000ffff0d7224 */ /* 0x002fce00078e00ff */
[----:B------:R-:W-:-:S07]  /*1990*/  LEPC R20, `(.L_x_24) ;  /* 0x000000001014794e */ /* 0x000fce0000000000 */
[----:B--23-5:R-:W-:Y:S05]  /*19a0*/  CALL.ABS.NOINC R14 ;  /* 0x000000000e007343 */ /* 0x02cfea0003c00000 */
.L_x_24:
[----:B------:R-:W-:-:S13]  /*19b0*/  ISETP.NE.AND P0, PT, R82, 0x3, PT ;  /* 0x000000035200780c */ /* 0x000fda0003f05270 */
[----:B------:R-:W-:Y:S05]  /*19c0*/  @!P0 BRA `(.L_x_25) ;  /* 0x0000000000048947 */ /* 0x000fea0003800000 */
[----:B------:R-:W-:Y:S01]  /*19d0*/  BPT.TRAP 0x1 ;  /* 0x000000040000795c */ /* 0x000fe20000300000 */
.L_x_25:
[----:B--2---:R-:W-:Y:S01]  /*19e0*/  IMAD.U32 R4, RZ, RZ, UR48 ;  /* 0x00000030ff047e24 */ /* 0x004fe2000f8e00ff */
[----:B------:R-:W-:-:S04]  /*19f0*/  SHF.L.U32 R3, R60, 0x1f, RZ ;  /* 0x0000001f3c037819 */ /* 0x000fc800000006ff */
[----:B------:R-:W-:-:S04]  /*1a00*/  LEA R4, R4, UR52, 0x3 ;  /* 0x0000003404047c11 */ /* 0x000fc8000f8e18ff */
[----:B------:R1:W2:Y:S01]  /*1a10*/  SYNCS.PHASECHK.TRANS64.TRYWAIT P1, [R4+URZ], R3 ;  /* 0x00000003040075a7 */ /* 0x0002a2000802017f */
[----:B------:R-:W-:Y:S05]  /*1a20*/  @!P0 BRA `(.L_x_26) ;  /* 0x0000000000048947 */ /* 0x000fea0003800000 */
[----:B------:R-:W-:Y:S01]  /*1a30*/  BPT.TRAP 0x1 ;  /* 0x000000040000795c */ /* 0x000fe20000300000 */
.L_x_26:
[----:B------:R-:W-:-:S05]  /*1a40*/  VIMNMX R0, R61, 0x1, PT ;  /* 0x000000013d007848 */ /* 0x000fca0003fe0100 */
[----:B------:R-:W-:-:S05]  /*1a50*/  IMAD.IADD R0, R61, 0x1, -R0 ;  /* 0x000000013d007824 */ /* 0x000fca00078e0a00 */
[----:B------:R-:W-:Y:S01]  /*1a60*/  ISETP.GE.AND P2, PT, R0, 0x1, PT ;  /* 0x000000010000780c */ /* 0x000fe20003f46270 */
[----:B--2---:R-:W-:-:S12]  /*1a70*/  @P1 BRA `(.L_x_27) ;  /* 0x0000000000081947 */ /* 0x004fd80003800000 */
[----:B------:R-:W2:Y:S02]  /*1a80*/  SYNCS.PHASECHK.TRANS64.TRYWAIT P1, [R4+URZ], R3 ;  /* 0x00000003040075a7 */ /* 0x000ea4000802017f */
[----:B--2---:R-:W-:Y:S05]  /*1a90*/  @!P1 BRA `(.L_x_28) ;  /* 0x00000084003c9947 */ /* 0x004fea0003800000 */
.L_x_27:
[----:B------:R-:W-:Y:S05]  /*1aa0*/  WARPSYNC.ALL ;  /* 0x0000000000007948 */ /* 0x000fea0003800000 */
[----:B------:R-:W-:Y:S01]  /*1ab0*/  UIADD3 UR4, UR52, 0x26400, URZ ;  /* 0x0002640034047890 */ /* 0x000fe2000fffe03f */
[----:B------:R-:W-:Y:S01]  /*1ac0*/  WARPGROUP.ARRIVE ;  /* 0x00000000000079c5 */ /* 0x000fe20000000000 */
[----:B------:R-:W-:Y:S02]  /*1ad0*/  ULEA UR9, UR48, UR44, 0xa ;  /* 0x0000002c30097291 */ /* 0x000fe4000f8e503f */
[----:B------:R-:W-:Y:S01]  /*1ae0*/  USHF.R.U32.HI UR4, URZ, 0x4, UR4 ;  /* 0x000000043f047899 */ /* 0x000fe20008011604 */
[----:B------:R-:W-:Y:S01]  /*1af0*/  UMOV UR5, 0x40000040 ;  /* 0x4000004000057882 */ /* 0x000fe20000000000 */
[----:B------:R-:W-:-:S02]  /*1b00*/  UMOV UR7, 0x40000040 ;  /* 0x4000004000077882 */ /* 0x000fc40000000000 */
[----:B------:R-:W-:-:S04]  /*1b10*/  ULOP3.LUT UR4, UR4, 0x3fff, URZ, 0xc0, !UPT ;  /* 0x00003fff04047892 */ /* 0x000fc8000f8ec03f */
[----:B------:R-:W-:-:S03]  /*1b20*/  ULOP3.LUT UR8, UR4, 0x10000, URZ, 0xfc, !UPT ;  /* 0x0001000004087892 */ /* 0x000fc6000f8efc3f */
[----:B------:R-:W-:Y:S01]  /*1b30*/  UMOV UR4, UR9 ;  /* 0x0000000900047c82 */ /* 0x000fe20008000000 */
[----:B------:R-:W-:-:S07]  /*1b40*/  ULEA UR10, UR48, UR8, 0x9 ;  /* 0x00000008300a7291 */ /* 0x000fce000f8e483f */
[----:B------:R-:W-:Y:S02]  /*1b50*/  UMOV UR6, UR10 ;  /* 0x0000000a00067c82 */ /* 0x000fe40008000000 */
[----:B------:R-:W-:Y:S01]  /*1b60*/  HGMMA.64x64x16.F32.BF16 R24, gdesc[UR4], RZ, !UPT, gsb0 ;  /* 0x00e00000041879f0 */ /* 0x000fe2000c0018ff */
[----:B------:R-:W-:Y:S02]  /*1b70*/  UIADD3 UR4, UR9, 0x2, URZ ;  /* 0x0000000209047890 */ /* 0x000fe4000fffe03f */
[----:B------:R-:W-:Y:S01]  /*1b80*/  UIADD3 UR6, UR10, 0x2, URZ ;  /* 0x000000020a067890 */ /* 0x000fe2000fffe03f */
[----:B------:R-:W-:Y:S01]  /*1b90*/  UMOV UR5, 0x40000040 ;  /* 0x4000004000057882 */ /* 0x000fe20000000000 */
[----:B------:R-:W-:Y:S01]  /*1ba0*/  UMOV UR7, 0x40000040 ;  /* 0x4000004000077882 */ /* 0x000fe20000000000 */
[----:B------:R-:W-:Y:S02]  /*1bb0*/  WARPGROUP.DEPBAR.LE gsb0, 0x0 ;  /* 0x00008000000079c5 */ /* 0x000fe40000010000 */
[----:B------:R-:W-:-:S06]  /*1bc0*/  WARPGROUP.ARRIVE ;  /* 0x00000000000079c5 */ /* 0x000fcc0000000000 */
[----:B------:R-:W-:Y:S01]  /*1bd0*/  HGMMA.64x64x16.F32.BF16 R24, gdesc[UR4], R24, gsb0 ;  /* 0x00e00000041879f0 */ /* 0x000fe20008001818 */
        /* <DEDUP_REMOVED lines=13> */
[----:B------:R-:W-:Y:S03]  /*1cb0*/  HGMMA.64x64x16.F32.BF16 R24, gdesc[UR4], R24, gsb0 ;  /* 0x00e00000041879f0 */ /* 0x000fe60008001818 */
[----:B------:R-:W-:Y:S02]  /*1cc0*/  WARPGROUP.DEPBAR.LE gsb0, 0x0 ;  /* 0x00008000000079c5 */ /* 0x000fe40000010000 */
[----:B------:R-:W-:Y:S05]  /*1cd0*/  @!P2 BRA `(.L_x_29) ;  /* 0x00000004000ca947 */ /* 0x000fea0003800000 */
[----:B------:R-:W-:Y:S02]  /*1ce0*/  UIADD3 UR4, UR48, 0x1, URZ ;  /* 0x0000000130047890 */ /* 0x000fe4000fffe03f */
[----:B-12---:R-:W-:Y:S02]  /*1cf0*/  IMAD.U32 R3, RZ, RZ, UR48 ;  /* 0x00000030ff037e24 */ /* 0x006fe4000f8e00ff */
[----:B------:R-:W-:-:S04]  /*1d00*/  UISETP.NE.AND UP0, UPT, UR4, 0x8, UPT ;  /* 0x000000080400788c */ /* 0x000fc8000bf05270 */
[----:B------:R-:W-:Y:S02]  /*1d10*/  USEL UR5, URZ, 0x1, UP0 ;  /* 0x000000013f057887 */ /* 0x000fe40008000000 */
[----:B------:R-:W-:-:S04]  /*1d20*/  USEL UR9, UR4, URZ, UP0 ;  /* 0x0000003f04097287 */ /* 0x000fc80008000000 */
[----:B------:R-:W-:-:S08]  /*1d30*/  LOP3.LUT R6, R60, UR5, RZ, 0x3c, !PT ;  /* 0x000000053c067c12 */ /* 0x000fd0000f8e3cff */
.L_x_36:
[----:B------:R-:W-:Y:S05]  /*1d40*/  @!P0 BRA `(.L_x_30) ;  /* 0x0000000000048947 */ /* 0x000fea0003800000 */
[----:B------:R-:W-:Y:S01]  /*1d50*/  BPT.TRAP 0x1 ;  /* 0x000000040000795c */ /* 0x000fe20000300000 */
.L_x_30:
[----:B------:R-:W-:Y:S01]  /*1d60*/  ULEA UR4, UR9, UR52, 0x3 ;  /* 0x0000003409047291 */ /* 0x000fe2000f8e183f */
[----:B------:R-:W-:-:S08]  /*1d70*/  SHF.L.U32 R4, R6, 0x1f, RZ ;  /* 0x0000001f06047819 */ /* 0x000fd000000006ff */
[----:B------:R1:W2:Y:S01]  /*1d80*/  SYNCS.PHASECHK.TRANS64.TRYWAIT P1, [UR4], R4 ;  /* 0x00000004ff0075a7 */ /* 0x0002a20008020144 */
[----:B------:R-:W-:Y:S05]  /*1d90*/  @!P0 BRA `(.L_x_31) ;  /* 0x0000000000048947 */ /* 0x000fea0003800000 */
[----:B------:R-:W-:Y:S01]  /*1da0*/  BPT.TRAP 0x1 ;  /* 0x000000040000795c */ /* 0x000fe20000300000 */
.L_x_31:
[----:B--2---:R-:W-:Y:S05]  /*1db0*/  @P1 BRA `(.L_x_32) ;  /* 0x0000000000081947 */ /* 0x004fea0003800000 */
[----:B------:R-:W2:Y:S02]  /*1dc0*/  SYNCS.PHASECHK.TRANS64.TRYWAIT P1, [UR4], R4 ;  /* 0x00000004ff0075a7 */ /* 0x000ea40008020144 */
[----:B--2---:R-:W-:Y:S05]  /*1dd0*/  @!P1 BRA `(.L_x_33) ;  /* 0x0000008000809947 */ /* 0x004fea0003800000 */
.L_x_32:
[----:B------:R-:W-:Y:S01]  /*1de0*/  ULEA UR10, UR9, UR44, 0xa ;  /* 0x0000002c090a7291 */ /* 0x000fe2000f8e503f */
[----:B------:R-:W-:Y:S01]  /*1df0*/  WARPGROUP.ARRIVE ;  /* 0x00000000000079c5 */ /* 0x000fe20000000000 */
[----:B------:R-:W-:Y:S01]  /*1e00*/  ULEA UR11, UR9, UR8, 0x9 ;  /* 0x00000008090b7291 */ /* 0x000fe2000f8e483f */
[----:B------:R-:W-:Y:S01]  /*1e10*/  UMOV UR5, 0x40000040 ;  /* 0x4000004000057882 */ /* 0x000fe20000000000 */
[----:B------:R-:W-:-:S03]  /*1e20*/  UMOV UR7, 0x40000040 ;  /* 0x4000004000077882 */ /* 0x000fc60000000000 */
[----:B------:R-:W-:Y:S02]  /*1e30*/  UMOV UR4, UR10 ;  /* 0x0000000a00047c82 */ /* 0x000fe40008000000 */
[----:B------:R-:W-:Y:S02]  /*1e40*/  UMOV UR6, UR11 ;  /* 0x0000000b00067c82 */ /* 0x000fe40008000000 */
[----:B------:R-:W-:Y:S01]  /*1e50*/  HGMMA.64x64x16.F32.BF16 R24, gdesc[UR4], R24, gsb0 ;  /* 0x00e00000041879f0 */ /* 0x000fe20008001818 */
[----:B------:R-:W-:Y:S02]  /*1e60*/  UIADD3 UR4, UR10, 0x2, URZ ;  /* 0x000000020a047890 */ /* 0x000fe4000fffe03f */
[----:B------:R-:W-:Y:S01]  /*1e70*/  UIADD3 UR6, UR11, 0x2, URZ ;  /* 0x000000020b067890 */ /* 0x000fe2000fffe03f */
[----:B------:R-:W-:Y:S01]  /*1e80*/  UMOV UR5, 0x40000040 ;  /* 0x4000004000057882 */ /* 0x000fe20000000000 */
[----:B------:R-:W-:Y:S01]  /*1e90*/  UMOV UR7, 0x40000040 ;  /* 0x4000004000077882 */ /* 0x000fe20000000000 */
[----:B------:R-:W-:-:S02]  /*1ea0*/  WARPGROUP.DEPBAR.LE gsb0, 0x0 ;  /* 0x00008000000079c5 */ /* 0x000fc40000010000 */
        /* <DEDUP_REMOVED lines=18> */
[----:B------:R-:W-:Y:S01]  /*1fd0*/  BPT.TRAP 0x1 ;  /* 0x000000040000795c */ /* 0x000fe20000300000 */
.L_x_34:
[----:B------:R-:W-:-:S13]  /*1fe0*/  ISETP.NE.AND P1, PT, R57, RZ, PT ;  /* 0x000000ff3900720c */ /* 0x000fda0003f25270 */
[----:B-12---:R-:W-:-:S05]  /*1ff0*/  @P1 LEA R4, R3, UR52, 0x3 ;  /* 0x0000003403041c11 */ /* 0x006fca000f8e18ff */
[----:B------:R-:W-:-:S05]  /*2000*/  @P1 VIADD R5, R4, 0x40 ;  /* 0x0000004004051836 */ /* 0x000fca0000000000 */
[----:B------:R-:W-:-:S04]  /*2010*/  @P1 PRMT R5, R56, 0x654, R5 ;  /* 0x0000065438051816 */ /* 0x000fc80000000005 */
[----:B------:R1:W-:Y:S01]  /*2020*/  @P1 SYNCS.ARRIVE.TRANS64.RED.A1T0 RZ, [R5+URZ], RZ ;  /* 0x000000ff05ff19a7 */ /* 0x0003e2000810043f */
[----:B------:R-:W-:-:S13]  /*2030*/  ISETP.GT.U32.AND P1, PT, R22, 0x1, PT ;  /* 0x000000011600780c */ /* 0x000fda0003f24070 */
[----:B-1----:R-:W-:Y:S05]  /*2040*/  @P1 BRA `(.L_x_35) ;  /* 0x0000000000041947 */ /* 0x002fea0003800000 */
[----:B------:R-:W-:Y:S01]  /*2050*/  BPT.TRAP 0x1 ;  /* 0x000000040000795c */ /* 0x000fe20000300000 */
.L_x_35:
[----:B------:R-:W-:Y:S01]  /*2060*/  UIADD3 UR9, UR9, 0x1, URZ ;  /* 0x0000000109097890 */ /* 0x000fe2000fffe03f */
[C---:B------:R-:W-:Y:S01]  /*2070*/  ISETP.GT.AND P2, PT, R0.reuse, 0x1, PT ;  /* 0x000000010000780c */ /* 0x040fe20003f44270 */
[----:B------:R-:W-:Y:S02]  /*2080*/  VIADD R3, R3, 0x1 ;  /* 0x0000000103037836 */ /* 0x000fe40000000000 */
[----:B------:R-:W-:Y:S01]  /*2090*/  UISETP.NE.AND UP0, UPT, UR9, 0x8, UPT ;  /* 0x000000080900788c */ /* 0x000fe2000bf05270 */
[----:B------:R-:W-:Y:S02]  /*20a0*/  VIADD R0, R0, 0xffffffff ;  /* 0xffffffff00007836 */ /* 0x000fe40000000000 */
[C---:B------:R-:W-:Y:S01]  /*20b0*/  ISETP.NE.AND P1, PT, R3.reuse, 0x8, PT ;  /* 0x000000080300780c */ /* 0x040fe20003f25270 */
[----:B------:R-:W-:Y:S02]  /*20c0*/  USEL UR4, URZ, 0x1, UP0 ;  /* 0x000000013f047887 */ /* 0x000fe40008000000 */
[----:B------:R-:W-:Y:S01]  /*20d0*/  USEL UR9, UR9, URZ, UP0 ;  /* 0x0000003f09097287 */ /* 0x000fe20008000000 */
[----:B------:R-:W-:-:S03]  /*20e0*/  SEL R3, R3, RZ, P1 ;  /* 0x000000ff03037207 */ /* 0x000fc60000800000 */
[----:B------:R-:W-:Y:S01]  /*20f0*/  LOP3.LUT R6, R6, UR4, RZ, 0x3c, !PT ;  /* 0x0000000406067c12 */ /* 0x000fe2000f8e3cff */
[----:B------:R-:W-:Y:S07]  /*2100*/  @P2 BRA `(.L_x_36) ;  /* 0xfffffffc000c2947 */ /* 0x000fee000383ffff */
.L_x_29:
[----:B------:R-:W4:Y:S02]  /*2110*/  LDC R0, c[0x0][0x28c] ;  /* 0x0000a300ff007b82 */ /* 0x000f240000000800 */
[----:B----4-:R-:W-:-:S13]  /*2120*/  ISETP.GE.AND P1, PT, R0, 0x1, PT ;  /* 0x000000010000780c */ /* 0x010fda0003f26270 */
[----:B------:R-:W-:Y:S05]  /*2130*/  @!P1 BRA `(.L_x_37) ;  /* 0x0000000000389947 */ /* 0x000fea0003800000 */
[----:B------:R-:W-:Y:S05]  /*2140*/  @!P0 BRA `(.L_x_38) ;  /* 0x0000000000048947 */ /* 0x000fea0003800000 */
[----:B------:R-:W-:Y:S01]  /*2150*/  BPT.TRAP 0x1 ;  /* 0x000000040000795c */ /* 0x000fe20000300000 */
.L_x_38:
[----:B------:R-:W-:Y:S01]  /*2160*/  ISETP.NE.AND P0, PT, R57, RZ, PT ;  /* 0x000000ff3900720c */ /* 0x000fe20003f05270 */
[----:B-12---:R-:W-:-:S12]  /*2170*/  IMAD.U32 R3, RZ, RZ, UR52 ;  /* 0x00000034ff037e24 */ /* 0x006fd8000f8e00ff */
[----:B------:R-:W-:-:S04]  /*2180*/  @P0 VIMNMX R0, R61, 0x1, PT ;  /* 0x000000013d000848 */ /* 0x000fc80003fe0100 */
[----:B------:R-:W-:-:S05]  /*2190*/  @P0 IADD3 R0, R61, UR48, -R0 ;  /* 0x000000303d000c10 */ /* 0x000fca000fffe800 */
[----:B------:R-:W-:-:S05]  /*21a0*/  @P0 IMAD.SHL.U32 R0, R0, 0x8, RZ ;  /* 0x0000000800000824 */ /* 0x000fca00078e00ff */
[----:B------:R-:W-:-:S04]  /*21b0*/  @P0 LOP3.LUT R0, R0, 0x38, RZ, 0xc0, !PT ;  /* 0x0000003800000812 */ /* 0x000fc800078ec0ff */
[----:B------:R-:W-:-:S04]  /*21c0*/  @P0 IADD3 R3, R3, 0x40, R0 ;  /* 0x0000004003030810 */ /* 0x000fc80007ffe000 */
[----:B------:R-:W-:-:S04]  /*21d0*/  @P0 PRMT R3, R56, 0x654, R3 ;  /* 0x0000065438030816 */ /* 0x000fc80000000003 */
[----:B------:R4:W-:Y:S01]  /*21e0*/  @P0 SYNCS.ARRIVE.TRANS64.RED.A1T0 RZ, [R3+URZ], RZ ;  /* 0x000000ff03ff09a7 */ /* 0x0009e2000810043f */
[----:B------:R-:W-:-:S13]  /*21f0*/  ISETP.GT.U32.AND P0, PT, R22, 0x1, PT ;  /* 0x000000011600780c */ /* 0x000fda0003f04070 */
[----:B----4-:R-:W-:Y:S05]  /*2200*/  @P0 BRA `(.L_x_37) ;  /* 0x0000000000040947 */ /* 0x010fea0003800000 */
[----:B------:R-:W-:Y:S01]  /*2210*/  BPT.TRAP 0x1 ;  /* 0x000000040000795c */ /* 0x000fe20000300000 */
.L_x_37:
[----:B------:R-:W-:Y:S01]  /*2220*/  UIADD3 UR4, UR52, 0x200, URZ ;  /* 0x0000020034047890 */ /* 0x000fe2000fffe03f */
[----:B------:R-:W-:Y:S02]  /*2230*/  R2UR UR46, R23 ;  /* 0x00000000172e72ca */ /* 0x000fe400000e0000 */
[----:B------:R-:W-:Y:S01]  /*2240*/  R2UR UR45, R64 ;  /* 0x00000000402d72ca */ /* 0x000fe200000e0000 */
[----:B------:R-:W-:-:S06]  /*2250*/  ULOP3.LUT UP0, URZ, UR4, 0x1bf, URZ, 0xc0, !UPT ;  /* 0x000001bf043f7892 */ /* 0x000fcc000f80c03f */
[----:B------:R-:W-:-:S04]  /*2260*/  PLOP3.LUT P0, PT, PT, PT, UP0, 0x80, 0x0 ;  /* 0x000000000000781c */ /* 0x000fc80003f0f008 */
[----:B------:R-:W-:Y:S02]  /*2270*/  USHF.L.U32 UR46, UR46, 0x7, URZ ;  /* 0x000000072e2e7899 */ /* 0x000fe4000800063f */
[----:B------:R-:W-:-:S07]  /*2280*/  USHF.L.U32 UR45, UR45, 0x6, URZ ;  /* 0x000000062d2d7899 */ /* 0x000fce000800063f */
[----:B------:R-:W-:Y:S05]  /*2290*/  @!P0 BRA `(.L_x_39) ;  /* 0x00000000007c8947 */ /* 0x000fea0003800000 */
[----:B------:R-:W-:Y:S01]  /*22a0*/  MOV R23, 0x0 ;  /* 0x0000000000177802 */ /* 0x000fe20000000f00 */
[----:B------:R-:W-:Y:S01]  /*22b0*/  ULDC.64 UR4, c[0x4][0x80] ;  /* 0x0100200000047ab9 */ /* 0x000fe20000000a00 */
[----:B------:R-:W-:Y:S01]  /*22c0*/  ULDC.64 UR6, c[0x4][0x10] ;  /* 0x0100040000067ab9 */ /* 0x000fe20000000a00 */
[----:B-12---:R-:W-:Y:S01]  /*22d0*/  IMAD.U32 R4, RZ, RZ, UR4 ;  /* 0x00000004ff047e24 */ /* 0x006fe2000f8e00ff */
        /* <DEDUP_REMOVED lines=12> */
.L_x_40:
[----:B------:R1:W2:Y:S01]  /*23a0*/  LDC.64 R14, c[0x4][R23] ;  /* 0x01000000170e7b82 */ /* 0x0002a20000000a00 */
[----:B------:R-:W-:Y:S01]  /*23b0*/  ULDC.64 UR4, c[0x4][0x80] ;  /* 0x0100200000047ab9 */ /* 0x000fe20000000a00 */
[----:B------:R-:W-:Y:S01]  /*23c0*/  ULDC.64 UR6, c[0x4][0x10] ;  /* 0x0100040000067ab9 */ /* 0x000fe20000000a00 */
[----:B------:R-:W-:Y:S02]  /*23d0*/  IMAD.U32 R4, RZ, RZ, UR4 ;  /* 0x00000004ff047e24 */ /* 0x000fe4000f8e00ff */
        /* <DEDUP_REMOVED lines=10> */
[----:B--2---:R-:W-:Y:S05]  /*2480*/  CALL.ABS.NOINC R14 ;  /* 0x000000000e007343 */ /* 0x004fea0003c00000 */
.L_x_39:
[----:B------:R-:W-:Y:S02]  /*2490*/  ULDC.64 UR4, c[0x0][0x590] ;  /* 0x0001640000047ab9 */ /* 0x000fe40000000a00 */
[----:B------:R-:W-:Y:S02]  /*24a0*/  IMAD.U32 R85, RZ, RZ, UR4 ;  /* 0x00000004ff557e24 */ /* 0x000fe4000f8e00ff */
[----:B------:R-:W-:-:S03]  /*24b0*/  IMAD.U32 R86, RZ, RZ, UR5 ;  /* 0x00000005ff567e24 */ /* 0x000fc6000f8e00ff */
[----:B------:R-:W-:-:S04]  /*24c0*/  ISETP.NE.U32.AND P2, PT, R85, RZ, PT ;  /* 0x000000ff5500720c */ /* 0x000fc80003f45070 */
[----:B------:R-:W-:-:S13]  /*24d0*/  ISETP.NE.AND.EX P2, PT, R86, RZ, PT, P2 ;  /* 0x000000ff5600720c */ /* 0x000fda0003f45320 */
[----:B------:R-:W-:Y:S05]  /*24e0*/  @!P2 BRA `(.L_x_41) ;  /* 0x000000000034a947 */ /* 0x000fea0003800000 */
[----:B------:R-:W-:Y:S02]  /*24f0*/  ULDC.64 UR4, c[0x0][0x588] ;  /* 0x0001620000047ab9 */ /* 0x000fe40000000a00 */
[----:B------:R-:W-:-:S04]  /*2500*/  ISETP.NE.U32.AND P0, PT, RZ, UR4, PT ;  /* 0x00000004ff007c0c */ /* 0x000fc8000bf05070 */
[----:B------:R-:W-:-:S13]  /*2510*/  ISETP.NE.AND.EX P0, PT, RZ, UR5, PT, P0 ;  /* 0x00000005ff007c0c */ /* 0x000fda000bf05300 */
[----:B------:R-:W-:Y:S05]  /*2520*/  @!P0 BRA `(.L_x_42) ;  /* 0x0000000000188947 */ /* 0x000fea0003800000 */
[----:B-12---:R-:W1:Y:S01]  /*2530*/  LDC.64 R4, c[0x0][0x588] ;  /* 0x00016200ff047b82 */ /* 0x006e620000000a00 */
[----:B------:R-:W-:-:S04]  /*2540*/  IMAD R3, R85, UR47, RZ ;  /* 0x0000002f55037c24 */ /* 0x000fc8000f8e02ff */
[----:B-1----:R-:W-:-:S05]  /*2550*/  IMAD.WIDE R4, R3, 0x4, R4 ;  /* 0x0000000403047825 */ /* 0x002fca00078e0204 */
[----:B-----5:R4:W5:Y:S01]  /*2560*/  LDG.E R59, desc[UR38][R4.64] ;  /* 0x00000026043b7981 */ /* 0x020962000c1e1900 */
[----:B------:R-:W-:Y:S01]  /*2570*/  IMAD.MOV.U32 R58, RZ, RZ, 0x1 ;  /* 0x00000001ff3a7424 */ /* 0x000fe200078e00ff */
[----:B------:R-:W-:Y:S06]  /*2580*/  BRA `(.L_x_41) ;  /* 0x00000000000c7947 */ /* 0x000fec0003800000 */
.L_x_42:
[----:B------:R-:W-:Y:S01]  /*2590*/  ULDC UR4, c[0x0][0x580] ;  /* 0x0001600000047ab9 */ /* 0x000fe20000000800 */
[----:B------:R-:W-:Y:S02]  /*25a0*/  IMAD.MOV.U32 R58, RZ, RZ, 0x1 ;  /* 0x00000001ff3a7424 */ /* 0x000fe400078e00ff */
[----:B-----5:R-:W-:-:S07]  /*25b0*/  IMAD.U32 R59, RZ, RZ, UR4 ;  /* 0x00000004ff3b7e24 */ /* 0x020fce000f8e00ff */
.L_x_41:
[----:B-12-4-:R-:W1:Y:S02]  /*25c0*/  LDC.64 R4, c[0x0][0x5b0] ;  /* 0x00016c00ff047b82 */ /* 0x016e640000000a00 */
[----:B-1----:R-:W-:-:S04]  /*25d0*/  ISETP.NE.U32.AND P0, PT, R4, RZ, PT ;  /* 0x000000ff0400720c */ /* 0x002fc80003f05070 */
[----:B------:R-:W-:-:S13]  /*25e0*/  ISETP.NE.AND.EX P0, PT, R5, RZ, PT, P0 ;  /* 0x000000ff0500720c */ /* 0x000fda0003f05300 */
[----:B------:R-:W-:Y:S05]  /*25f0*/  @!P0 BRA `(.L_x_43) ;  /* 0x00000000002c8947 */ /* 0x000fea0003800000 */
[----:B------:R-:W-:Y:S02]  /*2600*/  ULDC.64 UR4, c[0x0][0x5a8] ;  /* 0x00016a0000047ab9 */ /* 0x000fe40000000a00 */
[----:B------:R-:W-:-:S04]  /*2610*/  ISETP.NE.U32.AND P0, PT, RZ, UR4, PT ;  /* 0x00000004ff007c0c */ /* 0x000fc8000bf05070 */
[----:B------:R-:W-:-:S13]  /*2620*/  ISETP.NE.AND.EX P0, PT, RZ, UR5, PT, P0 ;  /* 0x00000005ff007c0c */ /* 0x000fda000bf05300 */
[----:B------:R-:W-:Y:S05]  /*2630*/  @!P0 BRA `(.L_x_44) ;  /* 0x0000000000148947 */ /* 0x000fea0003800000 */
[----:B---3-5:R-:W1:Y:S01]  /*2640*/  LDC.64 R62, c[0x0][0x5a8] ;  /* 0x00016a00ff3e7b82 */ /* 0x028e620000000a00 */
[----:B------:R-:W-:-:S04]  /*2650*/  IMAD R3, R4, UR47, RZ ;  /* 0x0000002f04037c24 */ /* 0x000fc8000f8e02ff */
[----:B-1----:R-:W-:-:S06]  /*2660*/  IMAD.WIDE R62, R3, 0x4, R62 ;  /* 0x00000004033e7825 */ /* 0x002fcc00078e023e */
[----:B------:R1:W5:Y:S01]  /*2670*/  LDG.E R62, desc[UR38][R62.64] ;  /* 0x000000263e3e7981 */ /* 0x000362000c1e1900 */
[----:B------:R-:W-:Y:S05]  /*2680*/  BRA `(.L_x_43) ;  /* 0x0000000000087947 */ /* 0x000fea0003800000 */
.L_x_44:
[----:B------:R-:W-:Y:S02]  /*2690*/  ULDC UR4, c[0x0][0x5a0] ;  /* 0x0001680000047ab9 */ /* 0x000fe40000000800 */
[----:B-----5:R-:W-:-:S07]  /*26a0*/  IMAD.U32 R62, RZ, RZ, UR4 ;  /* 0x00000004ff3e7e24 */ /* 0x020fce000f8e00ff */
.L_x_43:
[----:B------:R-:W-:Y:S01]  /*26b0*/  ULDC.64 UR4, c[0x0][0x588] ;  /* 0x0001620000047ab9 */ /* 0x000fe20000000a00 */
[----:B------:R-:W-:Y:S01]  /*26c0*/  ISETP.NE.U32.AND P1, PT, R85, RZ, PT ;  /* 0x000000ff5500720c */ /* 0x000fe20003f25070 */
[----:B------:R-:W-:Y:S02]  /*26d0*/  UISETP.NE.U32.AND UP0, UPT, UR4, URZ, UPT ;  /* 0x0000003f0400728c */ /* 0x000fe4000bf05070 */
[----:B------:R-:W-:Y:S02]  /*26e0*/  ISETP.NE.U32.AND P3, PT, RZ, UR4, PT ;  /* 0x00000004ff007c0c */ /* 0x000fe4000bf65070 */
[----:B------:R-:W-:Y:S01]  /*26f0*/  ISETP.NE.AND.EX P5, PT, R86, RZ, PT, P1 ;  /* 0x000000ff5600720c */ /* 0x000fe20003fa5310 */
[----:B------:R-:W-:Y:S02]  /*2700*/  UISETP.NE.AND.EX UP0, UPT, UR5, URZ, UPT, UP0 ;  /* 0x0000003f0500728c */ /* 0x000fe4000bf05300 */
[----:B------:R-:W-:Y:S02]  /*2710*/  ISETP.NE.AND.EX P3, PT, RZ, UR5, PT, P3 ;  /* 0x00000005ff007c0c */ /* 0x000fe4000bf65330 */
[----:B------:R-:W-:-:S02]  /*2720*/  PLOP3.LUT P0, PT, PT, PT, PT, 0x8, 0x0 ;  /* 0x000000000000781c */ /* 0x000fc40003f0e170 */
[----:B------:R-:W-:-:S04]  /*2730*/  PLOP3.LUT P4, PT, PT, PT, UP0, 0x80, 0x0 ;  /* 0x000000000000781c */ /* 0x000fc80003f8f008 */
[----:B------:R-:W-:-:S05]  /*2740*/  PLOP3.LUT P4, PT, P4, PT, PT, 0x8, 0x0 ;  /* 0x000000000000781c */ /* 0x000fca000278e170 */
[----:B------:R-:W-:Y:S08]  /*2750*/  @P3 BRA P5, `(.L_x_45) ;  /* 0x0000000000243947 */ /* 0x000ff00002800000 */
[----:B------:R-:W-:Y:S04]  /*2760*/  BSSY B0, `(.L_x_45) ;  /* 0x0000008000007945 */ /* 0x000fe80003800000 */
[----:B------:R-:W-:Y:S05]  /*2770*/  @!P2 BRA `(.L_x_46) ;  /* 0x000000000014a947 */ /* 0x000fea0003800000 */
[----:B------:R-:W-:Y:S02]  /*2780*/  LOP3.LUT P3, RZ, R58, 0xff, RZ, 0xc0, !PT ;  /* 0x000000ff3aff7812 */ /* 0x000fe4000786c0ff */
[----:B------:R-:W-:-:S11]  /*2790*/  PLOP3.LUT P0, PT, P4, PT, PT, 0x80, 0x0 ;  /* 0x000000000000781c */ /* 0x000fd6000270f070 */
[----:B------:R-:W-:Y:S05]  /*27a0*/  @!P3 BRA `(.L_x_47) ;  /* 0x00000000000cb947 */ /* 0x000fea0003800000 */
[----:B-----5:R-:W-:Y:S01]  /*27b0*/  FSETP.EQ.AND P0, PT, R59, RZ, PT ;  /* 0x000000ff3b00720b */ /* 0x020fe20003f02000 */
[----:B------:R-:W-:-:S12]  /*27c0*/  BRA `(.L_x_47) ;  /* 0x0000000000047947 */ /* 0x000fd80003800000 */
.L_x_46:
[----:B-----5:R-:W-:-:S13]  /*27d0*/  FSETP.EQ.AND P0, PT, R59, RZ, PT ;  /* 0x000000ff3b00720b */ /* 0x020fda0003f02000 */
.L_x_47:
[----:B------:R-:W-:Y:S05]  /*27e0*/  BSYNC B0 ;  /* 0x0000000000007941 */ /* 0x000fea0003800000 */
.L_x_45:
[----:B------:R-:W-:Y:S04]  /*27f0*/  BSSY B0, `(.L_x_48) ;  /* 0x0000007000007945 */ /* 0x000fe80003800000 */
[----:B------:R-:W-:Y:S05]  /*2800*/  @!P2 BRA `(.L_x_49) ;  /* 0x000000000010a947 */ /* 0x000fea0003800000 */
[----:B------:R-:W-:-:S13]  /*2810*/  LOP3.LUT P2, RZ, R58, 0xff, RZ, 0xc0, !PT ;  /* 0x000000ff3aff7812 */ /* 0x000fda000784c0ff */
[----:B------:R-:W-:Y:S05]  /*2820*/  @!P2 BRA `(.L_x_50) ;  /* 0x00000000000ca947 */ /* 0x000fea0003800000 */
[----:B-----5:R-:W-:Y:S01]  /*2830*/  FSETP.EQ.AND P4, PT, R59, RZ, PT ;  /* 0x000000ff3b00720b */ /* 0x020fe20003f82000 */
[----:B------:R-:W-:-:S12]  /*2840*/  BRA `(.L_x_50) ;  /* 0x0000000000047947 */ /* 0x000fd80003800000 */
.L_x_49:
[----:B-----5:R-:W-:-:S13]  /*2850*/  FSETP.EQ.AND P4, PT, R59, RZ, PT ;  /* 0x000000ff3b00720b */ /* 0x020fda0003f82000 */
.L_x_50:
[----:B------:R-:W-:Y:S05]  /*2860*/  BSYNC B0 ;  /* 0x0000000000007941 */ /* 0x000fea0003800000 */
.L_x_48:
[----:B------:R-:W-:Y:S01]  /*2870*/  ULOP3.LUT UR4, UR50, 0x1, URZ, 0x3c, !UPT ;  /* 0x0000000132047892 */ /* 0x000fe2000f8e3c3f */
[----:B------:R-:W-:Y:S01]  /*2880*/  BSSY B0, `(.L_x_51) ;  /* 0x0000030000007945 */ /* 0x000fe20003800000 */
[----:B-1-3--:R-:W-:Y:S01]  /*2890*/  IMAD.U32 R63, RZ, RZ, UR49 ;  /* 0x00000031ff3f7e24 */ /* 0x00afe2000f8e00ff */
[----:B------:R-:W-:Y:S02]  /*28a0*/  CS2R R6, SRZ ;  /* 0x0000000000067805 */ /* 0x000fe4000001ff00 */
[----:B------:R-:W-:Y:S02]  /*28b0*/  CS2R R4, SRZ ;  /* 0x0000000000047805 */ /* 0x000fe4000001ff00 */
[----:B------:R-:W-:Y:S01]  /*28c0*/  CS2R R10, SRZ ;  /* 0x00000000000a7805 */ /* 0x000fe2000001ff00 */
[----:B------:R-:W-:Y:S01]  /*28d0*/  IMAD.U32 R13, RZ, RZ, UR4 ;  /* 0x00000004ff0d7e24 */ /* 0x000fe2000f8e00ff */
[----:B------:R-:W-:Y:S01]  /*28e0*/  CS2R R8, SRZ ;  /* 0x0000000000087805 */ /* 0x000fe2000001ff00 */
[----:B------:R-:W-:Y:S06]  /*28f0*/  @P0 BRA `(.L_x_52) ;  /* 0x0000000000a00947 */ /* 0x000fec0003800000 */
[----:B------:R-:W-:-:S13]  /*2900*/  ISETP.NE.AND P2, PT, R83, 0x3, PT ;  /* 0x000000035300780c */ /* 0x000fda0003f45270 */
[----:B------:R-:W-:Y:S05]  /*2910*/  @!P2 BRA `(.L_x_53) ;  /* 0x000000000004a947 */ /* 0x000fea0003800000 */
[----:B------:R-:W-:Y:S01]  /*2920*/  BPT.TRAP 0x1 ;  /* 0x000000040000795c */ /* 0x000fe20000300000 */
.L_x_53:
[----:B------:R-:W-:Y:S01]  /*2930*/  IMAD.U32 R3, RZ, RZ, UR49 ;  /* 0x00000031ff037e24 */ /* 0x000fe2000f8e00ff */
[----:B------:R-:W-:Y:S02]  /*2940*/  SHF.L.U32 R0, R13, 0x1f, RZ ;  /* 0x0000001f0d007819 */ /* 0x000fe400000006ff */
[----:B------:R-:W-:Y:S02]  /*2950*/  CS2R R6, SRZ ;  /* 0x0000000000067805 */ /* 0x000fe4000001ff00 */
[----:B------:R-:W-:-:S04]  /*2960*/  LEA R3, R3, UR52, 0x3 ;  /* 0x0000003403037c11 */ /* 0x000fc8000f8e18ff */
[----:B------:R-:W1:Y:S02]  /*2970*/  SYNCS.PHASECHK.TRANS64.TRYWAIT P2, [R3+URZ+0x80], R0 ;  /* 0x00008000030075a7 */ /* 0x000e64000804017f */
[----:B-1----:R-:W-:Y:S05]  /*2980*/  @!P2 BRA `(.L_x_54) ;  /* 0x0000007400aca947 */ /* 0x002fea0003800000 */
.L_x_140:
[----:B------:R-:W-:Y:S02]  /*2990*/  CS2R R4, SRZ ;  /* 0x0000000000047805 */ /* 0x000fe4000001ff00 */
[----:B------:R-:W-:Y:S02]  /*29a0*/  CS2R R10, SRZ ;  /* 0x00000000000a7805 */ /* 0x000fe4000001ff00 */
[----:B------:R-:W-:Y:S01]  /*29b0*/  CS2R R8, SRZ ;  /* 0x0000000000087805 */ /* 0x000fe2000001ff00 */
[----:B------:R-:W-:Y:S06]  /*29c0*/  @P4 BRA `(.L_x_55) ;  /* 0x0000000000544947 */ /* 0x000fec0003800000 */
[C---:B-1----:R-:W-:Y:S01]  /*29d0*/  IMAD.SHL.U32 R0, R18.reuse, 0x10, RZ ;  /* 0x0000001012007824 */ /* 0x042fe200078e00ff */
[----:B------:R-:W-:Y:S01]  /*29e0*/  SHF.R.U32.HI R5, RZ, 0x1, R18 ;  /* 0x00000001ff057819 */ /* 0x000fe20000011612 */
[C---:B------:R-:W-:Y:S01]  /*29f0*/  IMAD.SHL.U32 R3, R18.reuse, 0x20, RZ ;  /* 0x0000002012037824 */ /* 0x040fe200078e00ff */
[C---:B------:R-:W-:Y:S01]  /*2a00*/  LOP3.LUT P2, RZ, R18.reuse, 0x4, RZ, 0xc0, !PT ;  /* 0x0000000412ff7812 */ /* 0x040fe2000784c0ff */
[----:B------:R-:W-:Y:S01]  /*2a10*/  IMAD.SHL.U32 R7, R18, 0x4, RZ ;  /* 0x0000000412077824 */ /* 0x000fe200078e00ff */
[----:B------:R-:W-:Y:S01]  /*2a20*/  LOP3.LUT R0, R0, 0xe00, RZ, 0xc0, !PT ;  /* 0x00000e0000007812 */ /* 0x000fe200078ec0ff */
[----:B------:R-:W-:Y:S05]  /*2a30*/  WARPSYNC.ALL ;  /* 0x0000000000007948 */ /* 0x000fea0003800000 */
[----:B------:R-:W-:-:S02]  /*2a40*/  LOP3.LUT R4, R3, 0xc0, RZ, 0xc0, !PT ;  /* 0x000000c003047812 */ /* 0x000fc400078ec0ff */
[----:B------:R-:W-:Y:S02]  /*2a50*/  LOP3.LUT R0, R0, 0x20, R3, 0xf8, !PT ;  /* 0x0000002000007812 */ /* 0x000fe400078ef803 */
[----:B------:R-:W-:Y:S02]  /*2a60*/  LOP3.LUT R4, R4, 0x8, R5, 0xf8, !PT ;  /* 0x0000000804047812 */ /* 0x000fe400078ef805 */
[----:B------:R-:W-:Y:S01]  /*2a70*/  LOP3.LUT R0, R0, 0x100, R3, 0xf8, !PT ;  /* 0x0000010000007812 */ /* 0x000fe200078ef803 */
[----:B------:R-:W-:Y:S01]  /*2a80*/  IMAD.U32 R3, RZ, RZ, UR49 ;  /* 0x00000031ff037e24 */ /* 0x000fe2000f8e00ff */
[----:B------:R-:W-:-:S04]  /*2a90*/  LOP3.LUT R7, R4, 0x18, R7, 0x78, !PT ;  /* 0x0000001804077812 */ /* 0x000fc800078e7807 */
[----:B------:R-:W-:-:S05]  /*2aa0*/  LOP3.LUT R0, R0, R7, RZ, 0xfc, !PT ;  /* 0x0000000700007212 */ /* 0x000fca00078efcff */
[----:B------:R-:W-:-:S05]  /*2ab0*/  IMAD R0, R3, 0x1000, R0 ;  /* 0x0000100003007824 */ /* 0x000fca00078e0200 */
[----:B------:R-:W-:-:S05]  /*2ac0*/  LEA R0, R0, UR52, 0x1 ;  /* 0x0000003400007c11 */ /* 0x000fca000f8e08ff */
[C---:B------:R-:W-:Y:S01]  /*2ad0*/  VIADD R3, R0.reuse, 0x200 ;  /* 0x0000020000037836 */ /* 0x040fe20000000000 */
[----:B------:R2:W3:Y:S01]  /*2ae0*/  LDSM.16.M88.4 R8, [R0+0x200] ;  /* 0x000200000008783b */ /* 0x0004e20000000200 */
[----:B------:R-:W-:Y:S02]  /*2af0*/  VIADD R4, R0, 0x220 ;  /* 0x0000022000047836 */ /* 0x000fe40000000000 */
[----:B------:R-:W-:-:S06]  /*2b00*/  @P2 VIADD R4, R3, 0xffffffe0 ;  /* 0xffffffe003042836 */ /* 0x000fcc0000000000 */
[----:B--2---:R-:W4:Y:S02]  /*2b10*/  LDSM.16.M88.4 R4, [R4] ;  /* 0x000000000404783b */ /* 0x004f240000000200 */
.L_x_55:
[----:B------:R-:W-:-:S04]  /*2b20*/  UIADD3 UR4, UR49, 0x1, URZ ;  /* 0x0000000131047890 */ /* 0x000fc8000fffe03f */
[----:B------:R-:W-:-:S04]  /*2b30*/  UISETP.NE.AND UP0, UPT, UR4, 0x3, UPT ;  /* 0x000000030400788c */ /* 0x000fc8000bf05270 */
[----:B------:R-:W-:Y:S02]  /*2b40*/  USEL UR5, URZ, 0x1, UP0 ;  /* 0x000000013f057887 */ /* 0x000fe40008000000 */
[----:B------:R-:W-:-:S04]  /*2b50*/  USEL UR4, UR4, URZ, UP0 ;  /* 0x0000003f04047287 */ /* 0x000fc80008000000 */
[----:B------:R-:W-:Y:S02]  /*2b60*/  LOP3.LUT R13, R13, UR5, RZ, 0x3c, !PT ;  /* 0x000000050d0d7c12 */ /* 0x000fe4000f8e3cff */
[----:B------:R-:W-:-:S07]  /*2b70*/  IMAD.U32 R63, RZ, RZ, UR4 ;  /* 0x00000004ff3f7e24 */ /* 0x000fce000f8e00ff */
.L_x_52:
[----:B------:R-:W-:Y:S05]  /*2b80*/  BSYNC B0 ;  /* 0x0000000000007941 */ /* 0x000fea0003800000 */
.L_x_51:
[----:B-1-3--:R-:W-:Y:S01]  /*2b90*/  IMAD.U32 R0, R9, 0x10000, RZ ;  /* 0x0001000009007824 */ /* 0x00afe200078e00ff */
[----:B------:R-:W-:Y:S01]  /*2ba0*/  LOP3.LUT R76, R11, 0xffff0000, RZ, 0xc0, !PT ;  /* 0xffff00000b4c7812 */ /* 0x000fe200078ec0ff */
[----:B------:R-:W-:Y:S01]  /*2bb0*/  IMAD.MOV.U32 R3, RZ, RZ, 0x3aae005b ;  /* 0x3aae005bff037424 */ /* 0x000fe200078e00ff */
[----:B------:R-:W-:Y:S05]  /*2bc0*/  WARPSYNC.ALL ;  /* 0x0000000000007948 */ /* 0x000fea0003800000 */
[----:B-----5:R-:W-:Y:S01]  /*2bd0*/  FMUL R23, R59, R0 ;  /* 0x000000003b177220 */ /* 0x020fe20000400000 */
[----:B------:R-:W-:Y:S01]  /*2be0*/  IMAD.MOV.U32 R0, RZ, RZ, 0x38eb4c3a ;  /* 0x38eb4c3aff007424 */ /* 0x000fe200078e00ff */
[----:B------:R-:W-:Y:S01]  /*2bf0*/  BSSY B0, `(.L_x_56) ;  /* 0x00001f3000007945 */ /* 0x000fe20003800000 */
[----:B------:R-:W-:-:S02]  /*2c00*/  IMAD.MOV.U32 R12, RZ, RZ, 0x3c09919f ;  /* 0x3c09919fff0c7424 */ /* 0x000fc400078e00ff */
[----:B------:R-:W-:Y:S01]  /*2c10*/  FFMA R64, R62, R26, R23 ;  /* 0x0000001a3e407223 */ /* 0x000fe20000000017 */
[----:B------:R-:W-:Y:S02]  /*2c20*/  IMAD.U32 R74, R11, 0x10000, RZ ;  /* 0x000100000b4a7824 */ /* 0x000fe400078e00ff */
[----:B------:R-:W-:Y:S01]  /*2c30*/  FMUL R11, R59, R76 ;  /* 0x0000004c3b0b7220 */ /* 0x000fe20000400000 */
[C---:B------:R-:W-:Y:S01]  /*2c40*/  FMUL R69, R64.reuse, 0.70710676908493041992 ;  /* 0x3f3504f340457820 */ /* 0x040fe20000400000 */
[----:B------:R-:W-:Y:S02]  /*2c50*/  FMUL R64, R64, 0.5 ;  /* 0x3f00000040407820 */ /* 0x000fe40000400000 */
[----:B------:R-:W-:Y:S01]  /*2c60*/  FFMA R31, R62, R31, R11 ;  /* 0x0000001f3e1f7223 */ /* 0x000fe2000000000b */
[C---:B------:R-:W-:Y:S01]  /*2c70*/  FMUL R14, R69.reuse, R69 ;  /* 0x00000045450e7220 */ /* 0x040fe20000400000 */
[----:B------:R-:W-:-:S04]  /*2c80*/  FSETP.GE.AND P2, PT, |R69|, 1.0029599666595458984, PT ;  /* 0x3f8060fe4500780b */ /* 0x000fc80003f46200 */
[----:B------:R-:W-:Y:S01]  /*2c90*/  FSEL R26, |R69|, R14, P2 ;  /* 0x0000000e451a7208 */ /* 0x000fe20001000200 */
[----:B------:R-:W-:Y:S01]  /*2ca0*/  IMAD.MOV.U32 R14, RZ, RZ, 0x3d24d99a ;  /* 0x3d24d99aff0e7424 */ /* 0x000fe200078e00ff */
[----:B------:R-:W-:Y:S02]  /*2cb0*/  FSEL R15, R0, 8.4834944573231041431e-05, P2 ;  /* 0x38b1e96a000f7808 */ /* 0x000fe40001000000 */
[----:B------:R-:W-:Y:S02]  /*2cc0*/  FSEL R21, -R3, -0.00082130916416645050049, P2 ;  /* 0xba574d2003157808 */ /* 0x000fe40001000100 */
[----:B------:R-:W-:Y:S02]  /*2cd0*/  FSEL R20, R12, 0.0052134888246655464172, P2 ;  /* 0x3baad5ea0c147808 */ /* 0x000fe40001000000 */
[----:B------:R-:W-:Y:S01]  /*2ce0*/  FSEL R66, -R14, -0.026868773624300956726, P2 ;  /* 0xbcdc1be70e427808 */ /* 0x000fe20001000100 */
[----:B------:R-:W-:Y:S01]  /*2cf0*/  FFMA R21, R26, R15, R21 ;  /* 0x0000000f1a157223 */ /* 0x000fe20000000015 */
[----:B------:R-:W-:-:S03]  /*2d00*/  IMAD.MOV.U32 R15, RZ, RZ, 0x3e235519 ;  /* 0x3e235519ff0f7424 */ /* 0x000fc600078e00ff */
[C---:B------:R-:W-:Y:S01]  /*2d10*/  FFMA R21, R26.reuse, R21, R20 ;  /* 0x000000151a157223 */ /* 0x040fe20000000014 */
[----:B------:R-:W-:Y:S01]  /*2d20*/  IMAD.MOV.U32 R20, RZ, RZ, 0x3f69b4f9 ;  /* 0x3f69b4f9ff147424 */ /* 0x000fe200078e00ff */
[----:B------:R-:W-:Y:S02]  /*2d30*/  FSEL R68, R15, 0.11284004896879196167, P2 ;  /* 0x3de718af0f447808 */ /* 0x000fe40001000000 */
[----:B------:R-:W-:Y:S01]  /*2d40*/  FFMA R65, R26, R21, R66 ;  /* 0x000000151a417223 */ /* 0x000fe20000000042 */
[----:B------:R-:W-:Y:S01]  /*2d50*/  IMAD.MOV.U32 R21, RZ, RZ, 0x3f210a14 ;  /* 0x3f210a14ff157424 */ /* 0x000fe200078e00ff */
[----:B------:R-:W-:Y:S02]  /*2d60*/  FSEL R66, R20, -0.37612664699554443359, P2 ;  /* 0xbec093ac14427808 */ /* 0x000fe40001000000 */
[----:B------:R-:W-:Y:S02]  /*2d70*/  FFMA R65, R26, R65, R68 ;  /* 0x000000411a417223 */ /* 0x000fe40000000044 */
[----:B------:R-:W-:-:S02]  /*2d80*/  FSEL R68, R21, 0.12837915122509002686, P2 ;  /* 0x3e0375d315447808 */ /* 0x000fc40001000000 */
[----:B------:R-:W-:Y:S01]  /*2d90*/  FFMA R65, R26, R65, R66 ;  /* 0x000000411a417223 */ /* 0x000fe20000000042 */
[----:B------:R-:W-:-:S03]  /*2da0*/  FSEL R66, -|R69|, R69, P2 ;  /* 0x0000004545427208 */ /* 0x000fc60001000300 */
[----:B------:R-:W-:Y:S01]  /*2db0*/  FFMA R65, R26, R65, R68 ;  /* 0x000000411a417223 */ /* 0x000fe20000000044 */
[----:B------:R-:W-:-:S03]  /*2dc0*/  LOP3.LUT R26, R9, 0xffff0000, RZ, 0xc0, !PT ;  /* 0xffff0000091a7812 */ /* 0x000fc600078ec0ff */
[----:B------:R-:W-:Y:S01]  /*2dd0*/  FFMA R65, R65, R66, R66 ;  /* 0x0000004241417223 */ /* 0x000fe20000000042 */
[C---:B------:R-:W-:Y:S02]  /*2de0*/  IMAD.U32 R66, R10.reuse, 0x10000, RZ ;  /* 0x000100000a427824 */ /* 0x040fe400078e00ff */
[C---:B------:R-:W-:Y:S01]  /*2df0*/  FMUL R26, R59.reuse, R26 ;  /* 0x0000001a3b1a7220 */ /* 0x040fe20000400000 */
[----:B------:R-:W-:Y:S01]  /*2e00*/  LOP3.LUT R10, R10, 0xffff0000, RZ, 0xc0, !PT ;  /* 0xffff00000a0a7812 */ /* 0x000fe200078ec0ff */
[----:B------:R-:W1:Y:S01]  /*2e10*/  @P2 MUFU.EX2 R67, R65 ;  /* 0x0000004100432308 */ /* 0x000e620000000800 */
[C---:B------:R-:W-:Y:S01]  /*2e20*/  FMUL R9, R59.reuse, R66 ;  /* 0x000000423b097220 */ /* 0x040fe20000400000 */
[C---:B------:R-:W-:Y:S02]  /*2e30*/  FFMA R27, R62.reuse, R27, R26 ;  /* 0x0000001b3e1b7223 */ /* 0x040fe4000000001a */
[----:B------:R-:W-:Y:S01]  /*2e40*/  FMUL R10, R59, R10 ;  /* 0x0000000a3b0a7220 */ /* 0x000fe20000400000 */
[C---:B------:R-:W-:Y:S01]  /*2e50*/  FFMA R28, R62.reuse, R28, R9 ;  /* 0x0000001c3e1c7223 */ /* 0x040fe20000000009 */
[C---:B------:R-:W-:Y:S01]  /*2e60*/  FMUL R78, R27.reuse, 0.70710676908493041992 ;  /* 0x3f3504f31b4e7820 */ /* 0x040fe20000400000 */
[----:B------:R-:W-:Y:S01]  /*2e70*/  FMUL R27, R27, 0.5 ;  /* 0x3f0000001b1b7820 */ /* 0x000fe20000400000 */
[----:B------:R-:W-:Y:S01]  /*2e80*/  FFMA R29, R62, R29, R10 ;  /* 0x0000001d3e1d7223 */ /* 0x000fe2000000000a */
[----:B------:R-:W-:Y:S01]  /*2e90*/  FMUL R80, R28, 0.70710676908493041992 ;  /* 0x3f3504f31c507820 */ /* 0x000fe20000400000 */
[----:B------:R-:W-:-:S02]  /*2ea0*/  FMUL R66, R78, R78 ;  /* 0x0000004e4e427220 */ /* 0x000fc40000400000 */
[C---:B------:R-:W-:Y:S01]  /*2eb0*/  FMUL R84, R29.reuse, 0.70710676908493041992 ;  /* 0x3f3504f31d547820 */ /* 0x040fe20000400000 */
[C---:B------:R-:W-:Y:S01]  /*2ec0*/  FMUL R68, R80.reuse, R80 ;  /* 0x0000005050447220 */ /* 0x040fe20000400000 */
[----:B------:R-:W-:Y:S01]  /*2ed0*/  FSETP.GE.AND P3, PT, |R80|, 1.0029599666595458984, PT ;  /* 0x3f8060fe5000780b */ /* 0x000fe20003f66200 */
[----:B------:R-:W-:Y:S01]  /*2ee0*/  FMUL R29, R29, 0.5 ;  /* 0x3f0000001d1d7820 */ /* 0x000fe20000400000 */
[----:B------:R-:W-:Y:S01]  /*2ef0*/  FMUL R70, R84, R84 ;  /* 0x0000005454467220 */ /* 0x000fe20000400000 */
[----:B-1----:R-:W-:Y:S01]  /*2f00*/  @P2 FADD R67, -R67, 1 ;  /* 0x3f80000043432421 */ /* 0x002fe20000000100 */
[----:B------:R-:W-:Y:S02]  /*2f10*/  FSEL R68, |R80|, R68, P3 ;  /* 0x0000004450447208 */ /* 0x000fe40001800200 */
[----:B------:R-:W-:Y:S02]  /*2f20*/  FSEL R71, R0, 8.4834944573231041431e-05, P3 ;  /* 0x38b1e96a00477808 */ /* 0x000fe40001800000 */
[----:B------:R-:W-:-:S02]  /*2f30*/  @P2 LOP3.LUT R65, R67, 0x80000000, R69, 0xb8, !PT ;  /* 0x8000000043412812 */ /* 0x000fc400078eb845 */
[C---:B------:R-:W-:Y:S02]  /*2f40*/  FSETP.GE.AND P2, PT, |R78|.reuse, 1.0029599666595458984, PT ;  /* 0x3f8060fe4e00780b */ /* 0x040fe40003f46200 */
[----:B------:R-:W-:Y:S01]  /*2f50*/  FSEL R73, -R3, -0.00082130916416645050049, P3 ;  /* 0xba574d2003497808 */ /* 0x000fe20001800100 */
[----:B------:R-:W-:Y:S01]  /*2f60*/  FADD R65, R65, 1 ;  /* 0x3f80000041417421 */ /* 0x000fe20000000000 */
[----:B------:R-:W-:Y:S02]  /*2f70*/  FSEL R66, |R78|, R66, P2 ;  /* 0x000000424e427208 */ /* 0x000fe40001000200 */
[----:B------:R-:W-:Y:S01]  /*2f80*/  FSEL R67, R0, 8.4834944573231041431e-05, P2 ;  /* 0x38b1e96a00437808 */ /* 0x000fe20001000000 */
[----:B------:R-:W-:Y:S01]  /*2f90*/  FFMA R73, R68, R71, R73 ;  /* 0x0000004744497223 */ /* 0x000fe20000000049 */
[----:B------:R-:W-:Y:S01]  /*2fa0*/  FSEL R69, -R3, -0.00082130916416645050049, P2 ;  /* 0xba574d2003457808 */ /* 0x000fe20001000100 */
[----:B------:R-:W-:Y:S01]  /*2fb0*/  FMUL R64, R65, R64 ;  /* 0x0000004041407220 */ /* 0x000fe20000400000 */
[----:B------:R-:W-:-:S02]  /*2fc0*/  FSETP.GE.AND P5, PT, |R84|, 1.0029599666595458984, PT ;  /* 0x3f8060fe5400780b */ /* 0x000fc40003fa6200 */
[----:B------:R-:W-:Y:S01]  /*2fd0*/  FSEL R71, -R14, -0.026868773624300956726, P2 ;  /* 0xbcdc1be70e477808 */ /* 0x000fe20001000100 */
[----:B------:R-:W-:Y:S01]  /*2fe0*/  FFMA R67, R66, R67, R69 ;  /* 0x0000004342437223 */ /* 0x000fe20000000045 */
[----:B------:R-:W-:Y:S02]  /*2ff0*/  FSEL R69, R12, 0.0052134888246655464172, P2 ;  /* 0x3baad5ea0c457808 */ /* 0x000fe40001000000 */
[----:B------:R-:W-:Y:S02]  /*3000*/  FSEL R70, |R84|, R70, P5 ;  /* 0x0000004654467208 */ /* 0x000fe40002800200 */
[----:B------:R-:W-:Y:S01]  /*3010*/  FSEL R77, R0, 8.4834944573231041431e-05, P5 ;  /* 0x38b1e96a004d7808 */ /* 0x000fe20002800000 */
[----:B------:R-:W-:Y:S01]  /*3020*/  FFMA R67, R66, R67, R69 ;  /* 0x0000004342437223 */ /* 0x000fe20000000045 */
[----:B------:R-:W-:Y:S02]  /*3030*/  FSEL R79, -R3, -0.00082130916416645050049, P5 ;  /* 0xba574d20034f7808 */ /* 0x000fe40002800100 */
[----:B------:R-:W-:Y:S01]  /*3040*/  FSEL R75, R12, 0.0052134888246655464172, P3 ;  /* 0x3baad5ea0c4b7808 */ /* 0x000fe20001800000 */
[----:B------:R-:W-:Y:S01]  /*3050*/  FFMA R67, R66, R67, R71 ;  /* 0x0000004342437223 */ /* 0x000fe20000000047 */
[C---:B------:R-:W-:Y:S01]  /*3060*/  FSEL R69, R15.reuse, 0.11284004896879196167, P2 ;  /* 0x3de718af0f457808 */ /* 0x040fe20001000000 */
[----:B------:R-:W-:Y:S01]  /*3070*/  FFMA R77, R70, R77, R79 ;  /* 0x0000004d464d7223 */ /* 0x000fe2000000004f */
[----:B------:R-:W-:Y:S01]  /*3080*/  FSEL R81, R12, 0.0052134888246655464172, P5 ;  /* 0x3baad5ea0c517808 */ /* 0x000fe20002800000 */
[----:B------:R-:W-:Y:S01]  /*3090*/  FFMA R73, R68, R73, R75 ;  /* 0x0000004944497223 */ /* 0x000fe2000000004b */
[----:B------:R-:W-:Y:S01]  /*30a0*/  FSEL R75, -R14, -0.026868773624300956726, P3 ;  /* 0xbcdc1be70e4b7808 */ /* 0x000fe20001800100 */
[----:B------:R-:W-:Y:S01]  /*30b0*/  FFMA R67, R66, R67, R69 ;  /* 0x0000004342437223 */ /* 0x000fe20000000045 */
[----:B------:R-:W-:Y:S01]  /*30c0*/  FSEL R71, R20, -0.37612664699554443359, P2 ;  /* 0xbec093ac14477808 */ /* 0x000fe20001000000 */
[----:B------:R-:W-:Y:S01]  /*30d0*/  FFMA R81, R70, R77, R81 ;  /* 0x0000004d46517223 */ /* 0x000fe20000000051 */
[----:B------:R-:W-:Y:S01]  /*30e0*/  FSEL R77, R15, 0.11284004896879196167, P3 ;  /* 0x3de718af0f4d7808 */ /* 0x000fe20001800000 */
[----:B------:R-:W-:Y:S01]  /*30f0*/  FFMA R73, R68, R73, R75 ;  /* 0x0000004944497223 */ /* 0x000fe2000000004b */
[----:B------:R-:W-:Y:S01]  /*3100*/  FSEL R69, R21, 0.12837915122509002686, P2 ;  /* 0x3e0375d315457808 */ /* 0x000fe20001000000 */
[----:B------:R-:W-:Y:S01]  /*3110*/  FFMA R67, R66, R67, R71 ;  /* 0x0000004342437223 */ /* 0x000fe20000000047 */
[----:B------:R-:W-:Y:S01]  /*3120*/  FSEL R79, -R14, -0.026868773624300956726, P5 ;  /* 0xbcdc1be70e4f7808 */ /* 0x000fe20002800100 */
[----:B------:R-:W-:Y:S01]  /*3130*/  FFMA R73, R68, R73, R77 ;  /* 0x0000004944497223 */ /* 0x000fe2000000004d */
[----:B------:R-:W-:Y:S01]  /*3140*/  FSEL R75, R20, -0.37612664699554443359, P3 ;  /* 0xbec093ac144b7808 */ /* 0x000fe20001800000 */
[----:B------:R-:W-:Y:S01]  /*3150*/  FFMA R66, R66, R67, R69 ;  /* 0x0000004342427223 */ /* 0x000fe20000000045 */
[----:B------:R-:W-:Y:S01]  /*3160*/  FSEL R71, -|R78|, R78, P2 ;  /* 0x0000004e4e477208 */ /* 0x000fe20001000300 */
[----:B------:R-:W-:Y:S01]  /*3170*/  FFMA R79, R70, R81, R79 ;  /* 0x00000051464f7223 */ /* 0x000fe2000000004f */
[----:B------:R-:W-:Y:S01]  /*3180*/  FSEL R77, R15, 0.11284004896879196167, P5 ;  /* 0x3de718af0f4d7808 */ /* 0x000fe20002800000 */
[----:B------:R-:W-:Y:S01]  /*3190*/  FFMA R73, R68, R73, R75 ;  /* 0x0000004944497223 */ /* 0x000fe2000000004b */
[C---:B------:R-:W-:Y:S01]  /*31a0*/  FSEL R67, R21.reuse, 0.12837915122509002686, P3 ;  /* 0x3e0375d315437808 */ /* 0x040fe20001800000 */
[----:B------:R-:W-:Y:S01]  /*31b0*/  FFMA R66, R66, R71, R71 ;  /* 0x0000004742427223 */ /* 0x000fe20000000047 */
[----:B------:R-:W-:Y:S01]  /*31c0*/  FSEL R71, R20, -0.37612664699554443359, P5 ;  /* 0xbec093ac14477808 */ /* 0x000fe20002800000 */
[----:B------:R-:W-:Y:S01]  /*31d0*/  FFMA R77, R70, R79, R77 ;  /* 0x0000004f464d7223 */ /* 0x000fe2000000004d */
[----:B------:R-:W-:Y:S01]  /*31e0*/  FSEL R69, -|R80|, R80, P3 ;  /* 0x0000005050457208 */ /* 0x000fe20001800300 */
[----:B------:R-:W-:Y:S01]  /*31f0*/  FFMA R68, R68, R73, R67 ;  /* 0x0000004944447223 */ /* 0x000fe20000000043 */
[----:B------:R-:W-:Y:S01]  /*3200*/  FSEL R72, R21, 0.12837915122509002686, P5 ;  /* 0x3e0375d315487808 */ /* 0x000fe20002800000 */
[----:B------:R-:W1:Y:S01]  /*3210*/  @P2 MUFU.EX2 R67, R66 ;  /* 0x0000004200432308 */ /* 0x000e620000000800 */
[----:B------:R-:W-:Y:S01]  /*3220*/  FFMA R71, R70, R77, R71 ;  /* 0x0000004d46477223 */ /* 0x000fe20000000047 */
[----:B------:R-:W-:Y:S01]  /*3230*/  FFMA R68, R68, R69, R69 ;  /* 0x0000004544447223 */ /* 0x000fe20000000045 */
[----:B------:R-:W-:Y:S01]  /*3240*/  FSEL R69, -|R84|, R84, P5 ;  /* 0x0000005454457208 */ /* 0x000fe20002800300 */
[----:B------:R-:W-:Y:S01]  /*3250*/  FMUL R81, R31, 0.70710676908493041992 ;  /* 0x3f3504f31f517820 */ /* 0x000fe20000400000 */
[----:B------:R-:W-:Y:S01]  /*3260*/  FFMA R70, R70, R71, R72 ;  /* 0x0000004746467223 */ /* 0x000fe20000000048 */
[C---:B------:R-:W-:Y:S01]  /*3270*/  IMAD.U32 R72, R8.reuse, 0x10000, RZ ;  /* 0x0001000008487824 */ /* 0x040fe200078e00ff */
[----:B------:R-:W-:Y:S01]  /*3280*/  LOP3.LUT R8, R8, 0xffff0000, RZ, 0xc0, !PT ;  /* 0xffff000008087812 */ /* 0x000fe200078ec0ff */
[----:B------:R-:W2:Y:S01]  /*3290*/  @P3 MUFU.EX2 R71, R68 ;  /* 0x0000004400473308 */ /* 0x000ea20000000800 */
[----:B------:R-:W-:Y:S01]  /*32a0*/  FFMA R70, R70, R69, R69 ;  /* 0x0000004546467223 */ /* 0x000fe20000000045 */
[----:B------:R-:W-:Y:S01]  /*32b0*/  FMUL R69, R59, R72 ;  /* 0x000000483b457220 */ /* 0x000fe20000400000 */
[----:B------:R-:W-:Y:S01]  /*32c0*/  FMUL R75, R81, R81 ;  /* 0x00000051514b7220 */ /* 0x000fe20000400000 */
[----:B------:R-:W-:-:S02]  /*32d0*/  FMUL R31, R31, 0.5 ;  /* 0x3f0000001f1f7820 */ /* 0x000fc40000400000 */
[----:B------:R-:W-:Y:S02]  /*32e0*/  FFMA R24, R62, R24, R69 ;  /* 0x000000183e187223 */ /* 0x000fe40000000045 */
[----:B------:R-:W3:Y:S01]  /*32f0*/  @P5 MUFU.EX2 R73, R70 ;  /* 0x0000004600495308 */ /* 0x000ee20000000800 */
[----:B-1----:R-:W-:Y:S01]  /*3300*/  @P2 FADD R67, -R67, 1 ;  /* 0x3f80000043432421 */ /* 0x002fe20000000100 */
[C---:B------:R-:W-:Y:S01]  /*3310*/  FMUL R90, R24.reuse, 0.70710676908493041992 ;  /* 0x3f3504f3185a7820 */ /* 0x040fe20000400000 */
[----:B------:R-:W-:-:S03]  /*3320*/  FMUL R24, R24, 0.5 ;  /* 0x3f00000018187820 */ /* 0x000fc60000400000 */
[----:B------:R-:W-:Y:S01]  /*3330*/  @P2 LOP3.LUT R66, R67, 0x80000000, R78, 0xb8, !PT ;  /* 0x8000000043422812 */ /* 0x000fe200078eb84e */
[----:B------:R-:W-:Y:S01]  /*3340*/  FMUL R67, R59, R74 ;  /* 0x0000004a3b437220 */ /* 0x000fe20000400000 */
[----:B------:R-:W-:Y:S01]  /*3350*/  FSETP.GE.AND P2, PT, |R90|, 1.0029599666595458984, PT ;  /* 0x3f8060fe5a00780b */ /* 0x000fe20003f46200 */
[----:B--2---:R-:W-:Y:S02]  /*3360*/  @P3 FADD R71, -R71, 1 ;  /* 0x3f80000047473421 */ /* 0x004fe40000000100 */
[----:B------:R-:W-:Y:S01]  /*3370*/  FFMA R30, R62, R30, R67 ;  /* 0x0000001e3e1e7223 */ /* 0x000fe20000000043 */
[----:B------:R-:W-:Y:S02]  /*3380*/  FADD R66, R66, 1 ;  /* 0x3f80000042427421 */ /* 0x000fe40000000000 */
[----:B------:R-:W-:Y:S01]  /*3390*/  @P3 LOP3.LUT R68, R71, 0x80000000, R80, 0xb8, !PT ;  /* 0x8000000047443812 */ /* 0x000fe200078eb850 */
[----:B------:R-:W-:Y:S01]  /*33a0*/  FMUL R92, R30, 0.70710676908493041992 ;  /* 0x3f3504f31e5c7820 */ /* 0x000fe20000400000 */
[----:B------:R-:W-:Y:S01]  /*33b0*/  FMUL R65, R66, R27 ;  /* 0x0000001b42417220 */ /* 0x000fe20000400000 */
[----:B---3--:R-:W-:Y:S01]  /*33c0*/  @P5 FADD R73, -R73, 1 ;  /* 0x3f80000049495421 */ /* 0x008fe20000000100 */
[----:B------:R-:W-:Y:S01]  /*33d0*/  FMUL R27, R30, 0.5 ;  /* 0x3f0000001e1b7820 */ /* 0x000fe20000400000 */
[C---:B------:R-:W-:Y:S01]  /*33e0*/  FMUL R71, R92.reuse, R92 ;  /* 0x0000005c5c477220 */ /* 0x040fe20000400000 */
[----:B------:R-:W-:Y:S01]  /*33f0*/  FSETP.GE.AND P3, PT, |R92|, 1.0029599666595458984, PT ;  /* 0x3f8060fe5c00780b */ /* 0x000fe20003f66200 */
[----:B------:R-:W-:Y:S01]  /*3400*/  FADD R68, R68, 1 ;  /* 0x3f80000044447421 */ /* 0x000fe20000000000 */
[----:B------:R-:W-:-:S02]  /*3410*/  @P5 LOP3.LUT R70, R73, 0x80000000, R84, 0xb8, !PT ;  /* 0x8000000049465812 */ /* 0x000fc400078eb854 */
[----:B------:R-:W-:Y:S02]  /*3420*/  FSETP.GE.AND P5, PT, |R81|, 1.0029599666595458984, PT ;  /* 0x3f8060fe5100780b */ /* 0x000fe40003fa6200 */
[----:B------:R-:W-:Y:S01]  /*3430*/  FSEL R73, |R92|, R71, P3 ;  /* 0x000000475c497208 */ /* 0x000fe20001800200 */
[----:B------:R-:W-:Y:S01]  /*3440*/  FMUL R71, R90, R90 ;  /* 0x0000005a5a477220 */ /* 0x000fe20000400000 */
[----:B------:R-:W-:Y:S01]  /*3450*/  FSEL R72, R0, 8.4834944573231041431e-05, P3 ;  /* 0x38b1e96a00487808 */ /* 0x000fe20001800000 */
[----:B------:R-:W-:Y:S01]  /*3460*/  FADD R70, R70, 1 ;  /* 0x3f80000046467421 */ /* 0x000fe20000000000 */
[----:B------:R-:W-:Y:S02]  /*3470*/  FSEL R74, -R3, -0.00082130916416645050049, P3 ;  /* 0xba574d20034a7808 */ /* 0x000fe40001800100 */
[----:B------:R-:W-:Y:S01]  /*3480*/  FSEL R77, |R81|, R75, P5 ;  /* 0x0000004b514d7208 */ /* 0x000fe20002800200 */
[----:B------:R-:W-:Y:S01]  /*3490*/  FMUL R70, R70, R29 ;  /* 0x0000001d46467220 */ /* 0x000fe20000400000 */
[----:B------:R-:W-:Y:S01]  /*34a0*/  FSEL R76, R0, 8.4834944573231041431e-05, P5 ;  /* 0x38b1e96a004c7808 */ /* 0x000fe20002800000 */
[----:B------:R-:W-:Y:S01]  /*34b0*/  FFMA R78, R73, R72, R74 ;  /* 0x00000048494e7223 */ /* 0x000fe2000000004a */
[----:B------:R-:W-:-:S02]  /*34c0*/  FSEL R80, -R3, -0.00082130916416645050049, P5 ;  /* 0xba574d2003507808 */ /* 0x000fc40002800100 */
[----:B------:R-:W-:Y:S02]  /*34d0*/  FSEL R71, |R90|, R71, P2 ;  /* 0x000000475a477208 */ /* 0x000fe40001000200 */
[----:B------:R-:W-:Y:S01]  /*34e0*/  FSEL R72, R0, 8.4834944573231041431e-05, P2 ;  /* 0x38b1e96a00487808 */ /* 0x000fe20001000000 */
[----:B------:R-:W-:Y:S01]  /*34f0*/  FFMA R84, R77, R76, R80 ;  /* 0x0000004c4d547223 */ /* 0x000fe20000000050 */
[----:B------:R-:W-:Y:S02]  /*3500*/  FSEL R74, -R3, -0.00082130916416645050049, P2 ;  /* 0xba574d20034a7808 */ /* 0x000fe40001000100 */
[C---:B------:R-:W-:Y:S02]  /*3510*/  FSEL R80, R12.reuse, 0.0052134888246655464172, P3 ;  /* 0x3baad5ea0c507808 */ /* 0x040fe40001800000 */
[C---:B------:R-:W-:Y:S01]  /*3520*/  FSEL R88, R12.reuse, 0.0052134888246655464172, P5 ;  /* 0x3baad5ea0c587808 */ /* 0x040fe20002800000 */
[----:B------:R-:W-:Y:S01]  /*3530*/  FFMA R72, R71, R72, R74 ;  /* 0x0000004847487223 */ /* 0x000fe2000000004a */
[----:B------:R-:W-:Y:S01]  /*3540*/  FSEL R76, R12, 0.0052134888246655464172, P2 ;  /* 0x3baad5ea0c4c7808 */ /* 0x000fe20001000000 */
[----:B------:R-:W-:Y:S01]  /*3550*/  FFMA R78, R73, R78, R80 ;  /* 0x0000004e494e7223 */ /* 0x000fe20000000050 */
[C---:B------:R-:W-:Y:S01]  /*3560*/  FSEL R74, -R14.reuse, -0.026868773624300956726, P3 ;  /* 0xbcdc1be70e4a7808 */ /* 0x040fe20001800100 */
[----:B------:R-:W-:Y:S01]  /*3570*/  FFMA R84, R77, R84, R88 ;  /* 0x000000544d547223 */ /* 0x000fe20000000058 */
[C---:B------:R-:W-:Y:S01]  /*3580*/  FSEL R80, -R14.reuse, -0.026868773624300956726, P5 ;  /* 0xbcdc1be70e507808 */ /* 0x040fe20002800100 */
[----:B------:R-:W-:Y:S01]  /*3590*/  FFMA R72, R71, R72, R76 ;  /* 0x0000004847487223 */ /* 0x000fe2000000004c */
[----:B------:R-:W-:Y:S01]  /*35a0*/  FSEL R76, R15, 0.11284004896879196167, P3 ;  /* 0x3de718af0f4c7808 */ /* 0x000fe20001800000 */
[----:B------:R-:W-:Y:S01]  /*35b0*/  FFMA R78, R73, R78, R74 ;  /* 0x0000004e494e7223 */ /* 0x000fe2000000004a */
[----:B------:R-:W-:Y:S01]  /*35c0*/  FSEL R74, -R14, -0.026868773624300956726, P2 ;  /* 0xbcdc1be70e4a7808 */ /* 0x000fe20001000100 */
[----:B------:R-:W-:Y:S01]  /*35d0*/  FFMA R84, R77, R84, R80 ;  /* 0x000000544d547223 */ /* 0x000fe20000000050 */
[C---:B------:R-:W-:Y:S01]  /*35e0*/  FSEL R80, R20.reuse, -0.37612664699554443359, P3 ;  /* 0xbec093ac14507808 */ /* 0x040fe20001800000 */
[----:B------:R-:W-:Y:S01]  /*35f0*/  FFMA R76, R73, R78, R76 ;  /* 0x0000004e494c7223 */ /* 0x000fe2000000004c */
[----:B------:R-:W-:Y:S01]  /*3600*/  FSEL R88, R15, 0.11284004896879196167, P5 ;  /* 0x3de718af0f587808 */ /* 0x000fe20002800000 */
[----:B------:R-:W-:Y:S01]  /*3610*/  FFMA R72, R71, R72, R74 ;  /* 0x0000004847487223 */ /* 0x000fe2000000004a */
[----:B------:R-:W-:Y:S01]  /*3620*/  FSEL R78, R21, 0.12837915122509002686, P3 ;  /* 0x3e0375d3154e7808 */ /* 0x000fe20001800000 */
[----:B------:R-:W-:Y:S01]  /*3630*/  FFMA R76, R73, R76, R80 ;  /* 0x0000004c494c7223 */ /* 0x000fe20000000050 */
[----:B------:R-:W-:Y:S01]  /*3640*/  FSEL R74, R15, 0.11284004896879196167, P2 ;  /* 0x3de718af0f4a7808 */ /* 0x000fe20001000000 */
[----:B------:R-:W-:Y:S01]  /*3650*/  FFMA R84, R77, R84, R88 ;  /* 0x000000544d547223 */ /* 0x000fe20000000058 */
[----:B------:R-:W-:Y:S01]  /*3660*/  FSEL R80, R20, -0.37612664699554443359, P5 ;  /* 0xbec093ac14507808 */ /* 0x000fe20002800000 */
[----:B------:R-:W-:Y:S01]  /*3670*/  FFMA R76, R73, R76, R78 ;  /* 0x0000004c494c7223 */ /* 0x000fe2000000004e */
[----:B------:R-:W-:Y:S01]  /*3680*/  FSEL R75, -|R92|, R92, P3 ;  /* 0x0000005c5c4b7208 */ /* 0x000fe20001800300 */
[----:B------:R-:W-:Y:S01]  /*3690*/  FFMA R74, R71, R72, R74 ;  /* 0x00000048474a7223 */ /* 0x000fe2000000004a */
[----:B------:R-:W-:Y:S01]  /*36a0*/  FSEL R78, R21, 0.12837915122509002686, P5 ;  /* 0x3e0375d3154e7808 */ /* 0x000fe20002800000 */
[----:B------:R-:W-:Y:S01]  /*36b0*/  FFMA R80, R77, R84, R80 ;  /* 0x000000544d507223 */ /* 0x000fe20000000050 */
[----:B------:R-:W-:Y:S01]  /*36c0*/  FSEL R73, R21, 0.12837915122509002686, P2 ;  /* 0x3e0375d315497808 */ /* 0x000fe20001000000 */
[----:B------:R-:W-:Y:S01]  /*36d0*/  FFMA R72, R76, R75, R75 ;  /* 0x0000004b4c487223 */ /* 0x000fe2000000004b */
[----:B------:R-:W-:Y:S01]  /*36e0*/  FSEL R76, R20, -0.37612664699554443359, P2 ;  /* 0xbec093ac144c7808 */ /* 0x000fe20001000000 */
[----:B------:R-:W-:Y:S01]  /*36f0*/  FFMA R78, R77, R80, R78 ;  /* 0x000000504d4e7223 */ /* 0x000fe2000000004e */
[----:B------:R-:W-:Y:S01]  /*3700*/  FSEL R75, -|R81|, R81, P5 ;  /* 0x00000051514b7208 */ /* 0x000fe20002800300 */
[----:B------:R-:W1:Y:S01]  /*3710*/  @P3 MUFU.EX2 R79, R72 ;  /* 0x00000048004f3308 */ /* 0x000e620000000800 */
[----:B------:R-:W-:Y:S01]  /*3720*/  F2FP.BF16.F32.PACK_AB R29, R65, R64 ;  /* 0x00000040411d723e */ /* 0x000fe200000010ff */
[----:B------:R-:W-:-:S02]  /*3730*/  FFMA R76, R71, R74, R76 ;  /* 0x0000004a474c7223 */ /* 0x000fc4000000004c */
[----:B------:R-:W-:Y:S01]  /*3740*/  FFMA R74, R78, R75, R75 ;  /* 0x0000004b4e4a7223 */ /* 0x000fe2000000004b */
[----:B------:R-:W-:Y:S01]  /*3750*/  FSEL R78, -|R90|, R90, P2 ;  /* 0x0000005a5a4e7208 */ /* 0x000fe20001000300 */
[----:B------:R-:W-:Y:S01]  /*3760*/  FFMA R73, R71, R76, R73 ;  /* 0x0000004c47497223 */ /* 0x000fe20000000049 */
[C---:B----4-:R-:W-:Y:S01]  /*3770*/  IMAD.U32 R76, R4.reuse, 0x10000, RZ ;  /* 0x00010000044c7824 */ /* 0x050fe200078e00ff */
[----:B------:R-:W2:Y:S01]  /*3780*/  @P5 MUFU.EX2 R80, R74 ;  /* 0x0000004a00505308 */ /* 0x000ea20000000800 */
[----:B------:R-:W-:Y:S01]  /*3790*/  LOP3.LUT R4, R4, 0xffff0000, RZ, 0xc0, !PT ;  /* 0xffff000004047812 */ /* 0x000fe200078ec0ff */
[----:B------:R-:W-:Y:S01]  /*37a0*/  FFMA R75, R73, R78, R78 ;  /* 0x0000004e494b7223 */ /* 0x000fe2000000004e */
[C---:B------:R-:W-:Y:S01]  /*37b0*/  FMUL R73, R59.reuse, R8 ;  /* 0x000000083b497220 */ /* 0x040fe20000400000 */
[C---:B------:R-:W-:Y:S02]  /*37c0*/  FMUL R71, R59.reuse, R76 ;  /* 0x0000004c3b477220 */ /* 0x040fe40000400000 */
[----:B------:R-:W-:Y:S01]  /*37d0*/  FMUL R4, R59, R4 ;  /* 0x000000043b047220 */ /* 0x000fe20000400000 */
[C---:B------:R-:W-:Y:S01]  /*37e0*/  FFMA R25, R62.reuse, R25, R73 ;  /* 0x000000193e197223 */ /* 0x040fe20000000049 */
[----:B------:R-:W3:Y:S01]  /*37f0*/  @P2 MUFU.EX2 R77, R75 ;  /* 0x0000004b004d2308 */ /* 0x000ee20000000800 */
[C---:B------:R-:W-:Y:S01]  /*3800*/  FFMA R32, R62.reuse, R32, R71 ;  /* 0x000000203e207223 */ /* 0x040fe20000000047 */
[----:B-1----:R-:W-:Y:S01]  /*3810*/  @P3 FADD R79, -R79, 1 ;  /* 0x3f8000004f4f3421 */ /* 0x002fe20000000100 */
[C---:B------:R-:W-:Y:S01]  /*3820*/  FMUL R88, R25.reuse, 0.70710676908493041992 ;  /* 0x3f3504f319587820 */ /* 0x040fe20000400000 */
[----:B------:R-:W-:Y:S01]  /*3830*/  FFMA R33, R62, R33, R4 ;  /* 0x000000213e217223 */ /* 0x000fe20000000004 */
[----:B------:R-:W-:Y:S01]  /*3840*/  FMUL R97, R32, 0.70710676908493041992 ;  /* 0x3f3504f320617820 */ /* 0x000fe20000400000 */
[----:B------:R-:W-:Y:S01]  /*3850*/  FMUL R25, R25, 0.5 ;  /* 0x3f00000019197820 */ /* 0x000fe20000400000 */
[----:B------:R-:W-:Y:S01]  /*3860*/  FMUL R8, R88, R88 ;  /* 0x0000005858087220 */ /* 0x000fe20000400000 */
[----:B------:R-:W-:Y:S01]  /*3870*/  @P3 LOP3.LUT R72, R79, 0x80000000, R92, 0xb8, !PT ;  /* 0x800000004f483812 */ /* 0x000fe200078eb85c */
[----:B--2---:R-:W-:Y:S01]  /*3880*/  @P5 FADD R80, -R80, 1 ;  /* 0x3f80000050505421 */ /* 0x004fe20000000100 */
[C---:B------:R-:W-:Y:S01]  /*3890*/  FMUL R76, R97.reuse, R97 ;  /* 0x00000061614c7220 */ /* 0x040fe20000400000 */
[----:B------:R-:W-:Y:S01]  /*38a0*/  FSETP.GE.AND P3, PT, |R97|, 1.0029599666595458984, PT ;  /* 0x3f8060fe6100780b */ /* 0x000fe20003f66200 */
[----:B------:R-:W-:Y:S01]  /*38b0*/  FMUL R92, R33, 0.70710676908493041992 ;  /* 0x3f3504f3215c7820 */ /* 0x000fe20000400000 */
[----:B------:R-:W-:Y:S01]  /*38c0*/  FADD R72, R72, 1 ;  /* 0x3f80000048487421 */ /* 0x000fe20000000000 */
[----:B------:R-:W-:-:S02]  /*38d0*/  @P5 LOP3.LUT R74, R80, 0x80000000, R81, 0xb8, !PT ;  /* 0x80000000504a5812 */ /* 0x000fc400078eb851 */
[----:B------:R-:W-:Y:S01]  /*38e0*/  FSEL R78, |R97|, R76, P3 ;  /* 0x0000004c614e7208 */ /* 0x000fe20001800200 */
[----:B---3--:R-:W-:Y:S01]  /*38f0*/  @P2 FADD R77, -R77, 1 ;  /* 0x3f8000004d4d2421 */ /* 0x008fe20000000100 */
[----:B------:R-:W-:Y:S01]  /*3900*/  FSEL R81, R0, 8.4834944573231041431e-05, P3 ;  /* 0x38b1e96a00517808 */ /* 0x000fe20001800000 */
[----:B------:R-:W-:Y:S01]  /*3910*/  FMUL R80, R92, R92 ;  /* 0x0000005c5c507220 */ /* 0x000fe20000400000 */
[----:B------:R-:W-:Y:S01]  /*3920*/  FSEL R87, -R3, -0.00082130916416645050049, P3 ;  /* 0xba574d2003577808 */ /* 0x000fe20001800100 */
[----:B------:R-:W-:Y:S01]  /*3930*/  FMUL R72, R72, R27 ;  /* 0x0000001b48487220 */ /* 0x000fe20000400000 */
[----:B------:R-:W-:Y:S01]  /*3940*/  @P2 LOP3.LUT R75, R77, 0x80000000, R90, 0xb8, !PT ;  /* 0x800000004d4b2812 */ /* 0x000fe200078eb85a */
[----:B------:R-:W-:Y:S01]  /*3950*/  FADD R74, R74, 1 ;  /* 0x3f8000004a4a7421 */ /* 0x000fe20000000000 */
[----:B------:R-:W-:Y:S01]  /*3960*/  FSETP.GE.AND P2, PT, |R88|, 1.0029599666595458984, PT ;  /* 0x3f8060fe5800780b */ /* 0x000fe20003f46200 */
[----:B------:R-:W-:Y:S01]  /*3970*/  FFMA R87, R78, R81, R87 ;  /* 0x000000514e577223 */ /* 0x000fe20000000057 */
[----:B------:R-:W-:Y:S01]  /*3980*/  FSETP.GE.AND P5, PT, |R92|, 1.0029599666595458984, PT ;  /* 0x3f8060fe5c00780b */ /* 0x000fe20003fa6200 */
[----:B------:R-:W-:Y:S01]  /*3990*/  FADD R75, R75, 1 ;  /* 0x3f8000004b4b7421 */ /* 0x000fe20000000000 */
[----:B------:R-:W-:Y:S01]  /*39a0*/  FSEL R8, |R88|, R8, P2 ;  /* 0x0000000858087208 */ /* 0x000fe20001000200 */
[----:B------:R-:W-:Y:S01]  /*39b0*/  FMUL R31, R74, R31 ;  /* 0x0000001f4a1f7220 */ /* 0x000fe20000400000 */
[----:B------:R-:W-:Y:S01]  /*39c0*/  FSEL R77, R0, 8.4834944573231041431e-05, P2 ;  /* 0x38b1e96a004d7808 */ /* 0x000fe20001000000 */
[----:B------:R-:W-:Y:S01]  /*39d0*/  FMUL R75, R75, R24 ;  /* 0x000000184b4b7220 */ /* 0x000fe20000400000 */
[----:B------:R-:W-:Y:S01]  /*39e0*/  FSEL R79, -R3, -0.00082130916416645050049, P2 ;  /* 0xba574d20034f7808 */ /* 0x000fe20001000100 */
[----:B------:R-:W-:Y:S01]  /*39f0*/  FMUL R24, R33, 0.5 ;  /* 0x3f00000021187820 */ /* 0x000fe20000400000 */
[----:B------:R-:W-:-:S02]  /*3a00*/  FSEL R81, -R14, -0.026868773624300956726, P2 ;  /* 0xbcdc1be70e517808 */ /* 0x000fc40001000100 */
[----:B------:R-:W-:Y:S01]  /*3a10*/  FSEL R80, |R92|, R80, P5 ;  /* 0x000000505c507208 */ /* 0x000fe20002800200 */
[----:B------:R-:W-:Y:S01]  /*3a20*/  FFMA R77, R8, R77, R79 ;  /* 0x0000004d084d7223 */ /* 0x000fe2000000004f */
[----:B------:R-:W-:Y:S02]  /*3a30*/  FSEL R79, R12, 0.0052134888246655464172, P2 ;  /* 0x3baad5ea0c4f7808 */ /* 0x000fe40001000000 */
[----:B------:R-:W-:Y:S02]  /*3a40*/  FSEL R91, R0, 8.4834944573231041431e-05, P5 ;  /* 0x38b1e96a005b7808 */ /* 0x000fe40002800000 */
[----:B------:R-:W-:Y:S01]  /*3a50*/  FSEL R93, -R3, -0.00082130916416645050049, P5 ;  /* 0xba574d20035d7808 */ /* 0x000fe20002800100 */
[----:B------:R-:W-:Y:S01]  /*3a60*/  FFMA R77, R8, R77, R79 ;  /* 0x0000004d084d7223 */ /* 0x000fe2000000004f */
[----:B------:R-:W-:Y:S02]  /*3a70*/  FSEL R89, R12, 0.0052134888246655464172, P3 ;  /* 0x3baad5ea0c597808 */ /* 0x000fe40001800000 */
[C---:B------:R-:W-:Y:S01]  /*3a80*/  FSEL R79, R15.reuse, 0.11284004896879196167, P2 ;  /* 0x3de718af0f4f7808 */ /* 0x040fe20001000000 */
[----:B------:R-:W-:Y:S01]  /*3a90*/  FFMA R77, R8, R77, R81 ;  /* 0x0000004d084d7223 */ /* 0x000fe20000000051 */
[----:B------:R-:W-:Y:S01]  /*3aa0*/  FSEL R95, R12, 0.0052134888246655464172, P5 ;  /* 0x3baad5ea0c5f7808 */ /* 0x000fe20002800000 */
[----:B------:R-:W-:Y:S01]  /*3ab0*/  FFMA R91, R80, R91, R93 ;  /* 0x0000005b505b7223 */ /* 0x000fe2000000005d */
        /* <DEDUP_REMOVED lines=17> */
[----:B------:R-:W-:Y:S01]  /*3bd0*/  FSEL R79, R21, 0.12837915122509002686, P3 ;  /* 0x3e0375d3154f7808 */ /* 0x000fe20001800000 */
[----:B------:R-:W-:Y:S01]  /*3be0*/  FFMA R76, R77, R76, R76 ;  /* 0x0000004c4d4c7223 */ /* 0x000fe2000000004c */
[----:B------:R-:W-:Y:S01]  /*3bf0*/  FSEL R87, R20, -0.37612664699554443359, P5 ;  /* 0xbec093ac14577808 */ /* 0x000fe20002800000 */
[----:B------:R-:W-:Y:S01]  /*3c00*/  FFMA R89, R80, R93, R89 ;  /* 0x0000005d50597223 */ /* 0x000fe20000000059 */
[----:B------:R-:W-:Y:S01]  /*3c10*/  FSEL R77, -|R97|, R97, P3 ;  /* 0x00000061614d7208 */ /* 0x000fe20001800300 */
[----:B------:R-:W-:Y:S01]  /*3c20*/  FFMA R78, R78, R81, R79 ;  /* 0x000000514e4e7223 */ /* 0x000fe2000000004f */
[----:B------:R-:W1:Y:S01]  /*3c30*/  @P2 MUFU.EX2 R8, R76 ;  /* 0x0000004c00082308 */ /* 0x000e620000000800 */
[----:B------:R-:W-:Y:S01]  /*3c40*/  FSEL R84, R21, 0.12837915122509002686, P5 ;  /* 0x3e0375d315547808 */ /* 0x000fe20002800000 */
[----:B------:R-:W-:Y:S01]  /*3c50*/  FFMA R87, R80, R89, R87 ;  /* 0x0000005950577223 */ /* 0x000fe20000000057 */
[----:B------:R-:W-:Y:S01]  /*3c60*/  FFMA R78, R78, R77, R77 ;  /* 0x0000004d4e4e7223 */ /* 0x000fe2000000004d */
[----:B------:R-:W-:-:S02]  /*3c70*/  FSEL R79, -|R92|, R92, P5 ;  /* 0x0000005c5c4f7208 */ /* 0x000fc40002800300 */
[----:B------:R-:W-:Y:S01]  /*3c80*/  FFMA R84, R80, R87, R84 ;  /* 0x0000005750547223 */ /* 0x000fe20000000054 */
[----:B------:R-:W-:Y:S01]  /*3c90*/  LOP3.LUT R80, R5, 0xffff0000, RZ, 0xc0, !PT ;  /* 0xffff000005507812 */ /* 0x000fe200078ec0ff */
[----:B------:R-:W2:Y:S01]  /*3ca0*/  @P3 MUFU.EX2 R81, R78 ;  /* 0x0000004e00513308 */ /* 0x000ea20000000800 */
[----:B------:R-:W-:Y:S01]  /*3cb0*/  F2FP.BF16.F32.PACK_AB R31, R31, R72 ;  /* 0x000000481f1f723e */ /* 0x000fe200000010ff */
[----:B------:R-:W-:Y:S01]  /*3cc0*/  FFMA R79, R84, R79, R79 ;  /* 0x0000004f544f7223 */ /* 0x000fe2000000004f */
[C---:B------:R-:W-:Y:S01]  /*3cd0*/  IMAD.U32 R84, R6.reuse, 0x10000, RZ ;  /* 0x0001000006547824 */ /* 0x040fe200078e00ff */
[----:B------:R-:W-:-:S04]  /*3ce0*/  LOP3.LUT R6, R6, 0xffff0000, RZ, 0xc0, !PT ;  /* 0xffff000006067812 */ /* 0x000fc800078ec0ff */
[----:B------:R-:W3:Y:S01]  /*3cf0*/  @P5 MUFU.EX2 R87, R79 ;  /* 0x0000004f00575308 */ /* 0x000ee20000000800 */
[----:B-1----:R-:W-:Y:S01]  /*3d00*/  @P2 FADD R77, -R8, 1 ;  /* 0x3f800000084d2421 */ /* 0x002fe20000000100 */
[----:B------:R-:W-:-:S04]  /*3d10*/  IMAD.U32 R8, R5, 0x10000, RZ ;  /* 0x0001000005087824 */ /* 0x000fc800078e00ff */
[----:B------:R-:W-:Y:S01]  /*3d20*/  FMUL R5, R59, R8 ;  /* 0x000000083b057220 */ /* 0x000fe20000400000 */
[----:B------:R-:W-:Y:S01]  /*3d30*/  @P2 LOP3.LUT R76, R77, 0x80000000, R88, 0xb8, !PT ;  /* 0x800000004d4c2812 */ /* 0x000fe200078eb858 */
[----:B------:R-:W-:Y:S01]  /*3d40*/  FMUL R77, R59, R84 ;  /* 0x000000543b4d7220 */ /* 0x000fe20000400000 */
[----:B--2---:R-:W-:Y:S01]  /*3d50*/  @P3 FADD R84, -R81, 1 ;  /* 0x3f80000051543421 */ /* 0x004fe20000000100 */
[----:B------:R-:W-:Y:S01]  /*3d60*/  FMUL R8, R59, R80 ;  /* 0x000000503b087220 */ /* 0x000fe20000400000 */
[C---:B------:R-:W-:Y:S01]  /*3d70*/  FFMA R81, R62.reuse, R34, R5 ;  /* 0x000000223e517223 */ /* 0x040fe20000000005 */
[----:B------:R-:W-:Y:S01]  /*3d80*/  FFMA R36, R62, R36, R77 ;  /* 0x000000243e247223 */ /* 0x000fe2000000004d */
[----:B------:R-:W-:Y:S01]  /*3d90*/  FADD R76, R76, 1 ;  /* 0x3f8000004c4c7421 */ /* 0x000fe20000000000 */
[----:B------:R-:W-:Y:S01]  /*3da0*/  FFMA R80, R62, R35, R8 ;  /* 0x000000233e507223 */ /* 0x000fe20000000008 */
[----:B------:R-:W-:Y:S01]  /*3db0*/  FMUL R94, R81, 0.70710676908493041992 ;  /* 0x3f3504f3515e7820 */ /* 0x000fe20000400000 */
[----:B------:R-:W-:Y:S01]  /*3dc0*/  @P3 LOP3.LUT R78, R84, 0x80000000, R97, 0xb8, !PT ;  /* 0x80000000544e3812 */ /* 0x000fe200078eb861 */
[----:B---3--:R-:W-:Y:S01]  /*3dd0*/  @P5 FADD R87, -R87, 1 ;  /* 0x3f80000057575421 */ /* 0x008fe20000000100 */
[----:B------:R-:W-:Y:S01]  /*3de0*/  FMUL R101, R80, 0.70710676908493041992 ;  /* 0x3f3504f350657820 */ /* 0x000fe20000400000 */
[C---:B------:R-:W-:Y:S01]  /*3df0*/  FMUL R34, R94.reuse, R94 ;  /* 0x0000005e5e227220 */ /* 0x040fe20000400000 */
[----:B------:R-:W-:Y:S01]  /*3e00*/  FSETP.GE.AND P2, PT, |R94|, 1.0029599666595458984, PT ;  /* 0x3f8060fe5e00780b */ /* 0x000fe20003f46200 */
[----:B------:R-:W-:Y:S01]  /*3e10*/  FMUL R100, R36, 0.70710676908493041992 ;  /* 0x3f3504f324647820 */ /* 0x000fe20000400000 */
[----:B------:R-:W-:Y:S01]  /*3e20*/  @P5 LOP3.LUT R79, R87, 0x80000000, R92, 0xb8, !PT ;  /* 0x80000000574f5812 */ /* 0x000fe200078eb85c */
[C---:B------:R-:W-:Y:S01]  /*3e30*/  FMUL R84, R101.reuse, R101 ;  /* 0x0000006565547220 */ /* 0x040fe20000400000 */
[----:B------:R-:W-:Y:S01]  /*3e40*/  FSETP.GE.AND P3, PT, |R101|, 1.0029599666595458984, PT ;  /* 0x3f8060fe6500780b */ /* 0x000fe20003f66200 */
[----:B------:R-:W-:Y:S01]  /*3e50*/  FMUL R90, R100, R100 ;  /* 0x00000064645a7220 */ /* 0x000fe20000400000 */
[----:B------:R-:W-:Y:S01]  /*3e60*/  FSEL R34, |R94|, R34, P2 ;  /* 0x000000225e227208 */ /* 0x000fe20001000200 */
[----:B------:R-:W-:Y:S01]  /*3e70*/  FADD R79, R79, 1 ;  /* 0x3f8000004f4f7421 */ /* 0x000fe20000000000 */
[----:B------:R-:W-:Y:S01]  /*3e80*/  FSEL R35, R0, 8.4834944573231041431e-05, P2 ;  /* 0x38b1e96a00237808 */ /* 0x000fe20001000000 */
[----:B------:R-:W-:Y:S01]  /*3e90*/  FMUL R76, R76, R25 ;  /* 0x000000194c4c7220 */ /* 0x000fe20000400000 */
[----:B------:R-:W-:Y:S01]  /*3ea0*/  FSEL R87, -R3, -0.00082130916416645050049, P2 ;  /* 0xba574d2003577808 */ /* 0x000fe20001000100 */
[----:B------:R-:W-:Y:S01]  /*3eb0*/  FMUL R79, R79, R24 ;  /* 0x000000184f4f7220 */ /* 0x000fe20000400000 */
[----:B------:R-:W-:Y:S01]  /*3ec0*/  FSEL R88, |R101|, R84, P3 ;  /* 0x0000005465587208 */ /* 0x000fe20001800200 */
[----:B------:R-:W-:Y:S01]  /*3ed0*/  FMUL R25, R32, 0.5 ;  /* 0x3f00000020197820 */ /* 0x000fe20000400000 */
[----:B------:R-:W-:Y:S01]  /*3ee0*/  FSEL R89, R0, 8.4834944573231041431e-05, P3 ;  /* 0x38b1e96a00597808 */ /* 0x000fe20001800000 */
[----:B------:R-:W-:Y:S01]  /*3ef0*/  FFMA R35, R34, R35, R87 ;  /* 0x0000002322237223 */ /* 0x000fe20000000057 */
[C---:B------:R-:W-:Y:S01]  /*3f00*/  FSEL R91, -R3.reuse, -0.00082130916416645050049, P3 ;  /* 0xba574d20035b7808 */ /* 0x040fe20001800100 */
[----:B------:R-:W-:Y:S01]  /*3f10*/  FADD R78, R78, 1 ;  /* 0x3f8000004e4e7421 */ /* 0x000fe20000000000 */
[----:B------:R-:W-:Y:S01]  /*3f20*/  FSEL R87, R12, 0.0052134888246655464172, P2 ;  /* 0x3baad5ea0c577808 */ /* 0x000fe20001000000 */
[----:B------:R-:W-:Y:S01]  /*3f30*/  FMUL R80, R80, 0.5 ;  /* 0x3f00000050507820 */ /* 0x000fe20000400000 */
[----:B------:R-:W-:Y:S01]  /*3f40*/  FSETP.GE.AND P5, PT, |R100|, 1.0029599666595458984, PT ;  /* 0x3f8060fe6400780b */ /* 0x000fe20003fa6200 */
[----:B------:R-:W-:Y:S01]  /*3f50*/  FFMA R91, R88, R89, R91 ;  /* 0x00000059585b7223 */ /* 0x000fe2000000005b */
[----:B------:R-:W-:Y:S01]  /*3f60*/  FSEL R89, -R14, -0.026868773624300956726, P2 ;  /* 0xbcdc1be70e597808 */ /* 0x000fe20001000100 */
[----:B------:R-:W-:Y:S01]  /*3f70*/  FFMA R35, R34, R35, R87 ;  /* 0x0000002322237223 */ /* 0x000fe20000000057 */
[----:B------:R-:W-:Y:S01]  /*3f80*/  FSEL R90, |R100|, R90, P5 ;  /* 0x0000005a645a7208 */ /* 0x000fe20002800200 */
[----:B------:R-:W-:Y:S01]  /*3f90*/  FMUL R78, R78, R25 ;  /* 0x000000194e4e7220 */ /* 0x000fe20000400000 */
[----:B------:R-:W-:Y:S01]  /*3fa0*/  FSEL R95, R0, 8.4834944573231041431e-05, P5 ;  /* 0x38b1e96a005f7808 */ /* 0x000fe20002800000 */
[----:B------:R-:W-:Y:S01]  /*3fb0*/  FFMA R35, R34, R35, R89 ;  /* 0x0000002322237223 */ /* 0x000fe20000000059 */
[----:B------:R-:W-:Y:S01]  /*3fc0*/  FSEL R97, -R3, -0.00082130916416645050049, P5 ;  /* 0xba574d2003617808 */ /* 0x000fe20002800100 */
[----:B------:R-:W-:Y:S01]  /*3fd0*/  FMUL R25, R36, 0.5 ;  /* 0x3f00000024197820 */ /* 0x000fe20000400000 */
[----:B------:R-:W-:-:S02]  /*3fe0*/  FSEL R93, R12, 0.0052134888246655464172, P3 ;  /* 0x3baad5ea0c5d7808 */ /* 0x000fc40001800000 */
[----:B------:R-:W-:Y:S01]  /*3ff0*/  FSEL R87, R15, 0.11284004896879196167, P2 ;  /* 0x3de718af0f577808 */ /* 0x000fe20001000000 */
[----:B------:R-:W-:Y:S01]  /*4000*/  FFMA R95, R90, R95, R97 ;  /* 0x0000005f5a5f7223 */ /* 0x000fe20000000061 */
[----:B------:R-:W-:Y:S01]  /*4010*/  FSEL R99, R12, 0.0052134888246655464172, P5 ;  /* 0x3baad5ea0c637808 */ /* 0x000fe20002800000 */
[----:B------:R-:W-:Y:S01]  /*4020*/  FFMA R91, R88, R91, R93 ;  /* 0x0000005b585b7223 */ /* 0x000fe2000000005d */
[----:B------:R-:W-:Y:S01]  /*4030*/  FSEL R89, R20, -0.37612664699554443359, P2 ;  /* 0xbec093ac14597808 */ /* 0x000fe20001000000 */
[----:B------:R-:W-:Y:S01]  /*4040*/  FFMA R35, R34, R35, R87 ;  /* 0x0000002322237223 */ /* 0x000fe20000000057 */
[----:B------:R-:W-:Y:S01]  /*4050*/  FSEL R93, -R14, -0.026868773624300956726, P3 ;  /* 0xbcdc1be70e5d7808 */ /* 0x000fe20001800100 */
[----:B------:R-:W-:Y:S01]  /*4060*/  FFMA R99, R90, R95, R99 ;  /* 0x0000005f5a637223 */ /* 0x000fe20000000063 */
[----:B------:R-:W-:Y:S01]  /*4070*/  FSEL R87, R21, 0.12837915122509002686, P2 ;  /* 0x3e0375d315577808 */ /* 0x000fe20001000000 */
[----:B------:R-:W-:Y:S01]  /*4080*/  FFMA R35, R34, R35, R89 ;  /* 0x0000002322237223 */ /* 0x000fe20000000059 */
[C---:B------:R-:W-:Y:S01]  /*4090*/  FSEL R95, R15.reuse, 0.11284004896879196167, P3 ;  /* 0x3de718af0f5f7808 */ /* 0x040fe20001800000 */
[----:B------:R-:W-:Y:S01]  /*40a0*/  FFMA R91, R88, R91, R93 ;  /* 0x0000005b585b7223 */ /* 0x000fe2000000005d */
[----:B------:R-:W-:Y:S01]  /*40b0*/  FSEL R97, -R14, -0.026868773624300956726, P5 ;  /* 0xbcdc1be70e617808 */ /* 0x000fe20002800100 */
[----:B------:R-:W-:Y:S01]  /*40c0*/  FFMA R35, R34, R35, R87 ;  /* 0x0000002322237223 */ /* 0x000fe20000000057 */
[----:B------:R-:W-:Y:S01]  /*40d0*/  FSEL R84, -|R94|, R94, P2 ;  /* 0x0000005e5e547208 */ /* 0x000fe20001000300 */
[----:B------:R-:W-:Y:S01]  /*40e0*/  FFMA R91, R88, R91, R95 ;  /* 0x0000005b585b7223 */ /* 0x000fe2000000005f */
[----:B------:R-:W-:Y:S01]  /*40f0*/  FSEL R89, R20, -0.37612664699554443359, P3 ;  /* 0xbec093ac14597808 */ /* 0x000fe20001800000 */
        /* <DEDUP_REMOVED lines=8> */
[----:B------:R-:W1:Y:S01]  /*4180*/  @P2 MUFU.EX2 R34, R87 ;  /* 0x0000005700222308 */ /* 0x000e620000000800 */
[----:B------:R-:W-:Y:S01]  /*4190*/  FFMA R89, R88, R89, R93 ;  /* 0x0000005958597223 */ /* 0x000fe2000000005d */
[----:B------:R-:W-:Y:S01]  /*41a0*/  FSEL R88, R21, 0.12837915122509002686, P5 ;  /* 0x3e0375d315587808 */ /* 0x000fe20002800000 */
[----:B------:R-:W-:Y:S01]  /*41b0*/  FFMA R35, R90, R95, R35 ;  /* 0x0000005f5a237223 */ /* 0x000fe20000000023 */
[----:B------:R-:W-:Y:S01]  /*41c0*/  F2FP.BF16.F32.PACK_AB R36, R79, R78 ;  /* 0x0000004e4f24723e */ /* 0x000fe200000010ff */
[----:B------:R-:W-:Y:S01]  /*41d0*/  FFMA R89, R89, R84, R84 ;  /* 0x0000005459597223 */ /* 0x000fe20000000054 */
[----:B------:R-:W-:Y:S01]  /*41e0*/  FSEL R84, -|R100|, R100, P5 ;  /* 0x0000006464547208 */ /* 0x000fe20002800300 */
[----:B------:R-:W-:-:S02]  /*41f0*/  FFMA R35, R90, R35, R88 ;  /* 0x000000235a237223 */ /* 0x000fc40000000058 */
[----:B------:R-:W2:Y:S02]  /*4200*/  @P3 MUFU.EX2 R88, R89 ;  /* 0x0000005900583308 */ /* 0x000ea40000000800 */
[----:B------:R-:W-:Y:S01]  /*4210*/  FFMA R90, R35, R84, R84 ;  /* 0x00000054235a7223 */ /* 0x000fe20000000054 */
[----:B------:R-:W-:-:S05]  /*4220*/  LOP3.LUT R84, R7, 0xffff0000, RZ, 0xc0, !PT ;  /* 0xffff000007547812 */ /* 0x000fca00078ec0ff */
[----:B------:R-:W3:Y:S01]  /*4230*/  @P5 MUFU.EX2 R91, R90 ;  /* 0x0000005a005b5308 */ /* 0x000ee20000000800 */
[----:B-1----:R-:W-:Y:S01]  /*4240*/  @P2 FADD R35, -R34, 1 ;  /* 0x3f80000022232421 */ /* 0x002fe20000000100 */
[----:B------:R-:W-:Y:S02]  /*4250*/  IMAD.U32 R34, R7, 0x10000, RZ ;  /* 0x0001000007227824 */ /* 0x000fe400078e00ff */
[C---:B------:R-:W-:Y:S01]  /*4260*/  FMUL R7, R59.reuse, R6 ;  /* 0x000000063b077220 */ /* 0x040fe20000400000 */
[----:B------:R-:W-:Y:S01]  /*4270*/  FMUL R6, R59, R84 ;  /* 0x000000543b067220 */ /* 0x000fe20000400000 */
[----:B------:R-:W-:Y:S01]  /*4280*/  @P2 LOP3.LUT R87, R35, 0x80000000, R94, 0xb8, !PT ;  /* 0x8000000023572812 */ /* 0x000fe200078eb85e */
[----:B------:R-:W-:Y:S01]  /*4290*/  FMUL R35, R59, R34 ;  /* 0x000000223b237220 */ /* 0x000fe20000400000 */
[----:B------:R-:W-:Y:S01]  /*42a0*/  FFMA R94, R62, R37, R7 ;  /* 0x000000253e5e7223 */ /* 0x000fe20000000007 */
[----:B--2---:R-:W-:Y:S01]  /*42b0*/  @P3 FADD R88, -R88, 1 ;  /* 0x3f80000058583421 */ /* 0x004fe20000000100 */
[C---:B------:R-:W-:Y:S01]  /*42c0*/  FFMA R98, R62.reuse, R39, R6 ;  /* 0x000000273e627223 */ /* 0x040fe20000000006 */
[----:B------:R-:W-:Y:S01]  /*42d0*/  FFMA R96, R62, R38, R35 ;  /* 0x000000263e607223 */ /* 0x000fe20000000023 */
[C---:B------:R-:W-:Y:S01]  /*42e0*/  FMUL R103, R94.reuse, 0.70710676908493041992 ;  /* 0x3f3504f35e677820 */ /* 0x040fe20000400000 */
[----:B------:R-:W-:Y:S01]  /*42f0*/  FMUL R27, R94, 0.5 ;  /* 0x3f0000005e1b7820 */ /* 0x000fe20000400000 */
[----:B------:R-:W-:Y:S01]  /*4300*/  @P3 LOP3.LUT R89, R88, 0x80000000, R101, 0xb8, !PT ;  /* 0x8000000058593812 */ /* 0x000fe200078eb865 */
[----:B------:R-:W-:Y:S01]  /*4310*/  FMUL R102, R96, 0.70710676908493041992 ;  /* 0x3f3504f360667820 */ /* 0x000fe20000400000 */
[C---:B------:R-:W-:Y:S01]  /*4320*/  FMUL R34, R103.reuse, R103 ;  /* 0x0000006767227220 */ /* 0x040fe20000400000 */
[----:B------:R-:W-:Y:S01]  /*4330*/  FSETP.GE.AND P3, PT, |R103|, 1.0029599666595458984, PT ;  /* 0x3f8060fe6700780b */ /* 0x000fe20003f66200 */
[----:B---3--:R-:W-:Y:S01]  /*4340*/  @P5 FADD R91, -R91, 1 ;  /* 0x3f8000005b5b5421 */ /* 0x008fe20000000100 */
[C---:B------:R-:W-:Y:S01]  /*4350*/  FMUL R38, R102.reuse, R102 ;  /* 0x0000006666267220 */ /* 0x040fe20000400000 */
[----:B------:R-:W-:Y:S01]  /*4360*/  FSETP.GE.AND P2, PT, |R102|, 1.0029599666595458984, PT ;  /* 0x3f8060fe6600780b */ /* 0x000fe20003f46200 */
[----:B------:R-:W-:Y:S01]  /*4370*/  FMUL R105, R98, 0.70710676908493041992 ;  /* 0x3f3504f362697820 */ /* 0x000fe20000400000 */
[----:B------:R-:W-:Y:S01]  /*4380*/  FSEL R34, |R103|, R34, P3 ;  /* 0x0000002267227208 */ /* 0x000fe20001800200 */
[----:B------:R-:W-:Y:S01]  /*4390*/  FADD R87, R87, 1 ;  /* 0x3f80000057577421 */ /* 0x000fe20000000000 */
[----:B------:R-:W-:Y:S01]  /*43a0*/  FSEL R37, R0, 8.4834944573231041431e-05, P3 ;  /* 0x38b1e96a00257808 */ /* 0x000fe20001800000 */
[----:B------:R-:W-:Y:S01]  /*43b0*/  FMUL R88, R105, R105 ;  /* 0x0000006969587220 */ /* 0x000fe20000400000 */
[----:B------:R-:W-:Y:S01]  /*43c0*/  FSEL R39, -R3, -0.00082130916416645050049, P3 ;  /* 0xba574d2003277808 */ /* 0x000fe20001800100 */
[----:B------:R-:W-:Y:S01]  /*43d0*/  FMUL R24, R96, 0.5 ;  /* 0x3f00000060187820 */ /* 0x000fe20000400000 */
[----:B------:R-:W-:Y:S01]  /*43e0*/  @P5 LOP3.LUT R90, R91, 0x80000000, R100, 0xb8, !PT ;  /* 0x800000005b5a5812 */ /* 0x000fe200078eb864 */
[----:B------:R-:W-:Y:S01]  /*43f0*/  FADD R89, R89, 1 ;  /* 0x3f80000059597421 */ /* 0x000fe20000000000 */
[----:B------:R-:W-:Y:S01]  /*4400*/  FSEL R84, |R102|, R38, P2 ;  /* 0x0000002666547208 */ /* 0x000fe20001000200 */
[----:B------:R-:W-:Y:S01]  /*4410*/  FFMA R37, R34, R37, R39 ;  /* 0x0000002522257223 */ /* 0x000fe20000000027 */
[----:B------:R-:W-:Y:S01]  /*4420*/  FSEL R91, R0, 8.4834944573231041431e-05, P2 ;  /* 0x38b1e96a005b7808 */ /* 0x000fe20001000000 */
[----:B------:R-:W-:Y:S01]  /*4430*/  FADD R90, R90, 1 ;  /* 0x3f8000005a5a7421 */ /* 0x000fe20000000000 */
[----:B------:R-:W-:Y:S01]  /*4440*/  FSEL R93, -R3, -0.00082130916416645050049, P2 ;  /* 0xba574d20035d7808 */ /* 0x000fe20001000100 */
[----:B------:R-:W-:Y:S01]  /*4450*/  FMUL R80, R89, R80 ;  /* 0x0000005059507220 */ /* 0x000fe20000400000 */
[----:B------:R-:W-:Y:S01]  /*4460*/  FSEL R39, R12, 0.0052134888246655464172, P3 ;  /* 0x3baad5ea0c277808 */ /* 0x000fe20001800000 */
[----:B------:R-:W-:Y:S01]  /*4470*/  FMUL R25, R90, R25 ;  /* 0x000000195a197220 */ /* 0x000fe20000400000 */
[C---:B------:R-:W-:Y:S01]  /*4480*/  FSETP.GE.AND P5, PT, |R105|.reuse, 1.0029599666595458984, PT ;  /* 0x3f8060fe6900780b */ /* 0x040fe20003fa6200 */
[----:B------:R-:W-:Y:S01]  /*4490*/  FFMA R93, R84, R91, R93 ;  /* 0x0000005b545d7223 */ /* 0x000fe2000000005d */
[----:B------:R-:W-:Y:S01]  /*44a0*/  FSEL R91, -R14, -0.026868773624300956726, P3 ;  /* 0xbcdc1be70e5b7808 */ /* 0x000fe20001800100 */
[----:B------:R-:W-:Y:S01]  /*44b0*/  FFMA R37, R34, R37, R39 ;  /* 0x0000002522257223 */ /* 0x000fe20000000027 */
[----:B------:R-:W-:-:S02]  /*44c0*/  FSEL R88, |R105|, R88, P5 ;  /* 0x0000005869587208 */ /* 0x000fc40002800200 */
[----:B------:R-:W-:Y:S01]  /*44d0*/  FSEL R97, R0, 8.4834944573231041431e-05, P5 ;  /* 0x38b1e96a00617808 */ /* 0x000fe20002800000 */
[----:B------:R-:W-:Y:S01]  /*44e0*/  FFMA R37, R34, R37, R91 ;  /* 0x0000002522257223 */ /* 0x000fe2000000005b */
[----:B------:R-:W-:Y:S02]  /*44f0*/  FSEL R99, -R3, -0.00082130916416645050049, P5 ;  /* 0xba574d2003637808 */ /* 0x000fe40002800100 */
[----:B------:R-:W-:Y:S02]  /*4500*/  FSEL R95, R12, 0.0052134888246655464172, P2 ;  /* 0x3baad5ea0c5f7808 */ /* 0x000fe40001000000 */
        /* <DEDUP_REMOVED lines=24> */
[----:B------:R-:W-:Y:S01]  /*4690*/  FSEL R92, R21, 0.12837915122509002686, P5 ;  /* 0x3e0375d3155c7808 */ /* 0x000fe20002800000 */
[----:B------:R-:W-:Y:S01]  /*46a0*/  FFMA R39, R84, R91, R39 ;  /* 0x0000005b54277223 */ /* 0x000fe20000000027 */
[----:B------:R-:W-:Y:S01]  /*46b0*/  FSEL R84, -|R102|, R102, P2 ;  /* 0x0000006666547208 */ /* 0x000fe20001000300 */
[----:B------:R-:W-:Y:S01]  /*46c0*/  FFMA R37, R88, R95, R37 ;  /* 0x0000005f58257223 */ /* 0x000fe20000000025 */
[----:B------:R-:W1:Y:S01]  /*46d0*/  @P3 MUFU.EX2 R34, R38 ;  /* 0x0000002600223308 */ /* 0x000e620000000800 */
[----:B------:R-:W-:Y:S01]  /*46e0*/  FSEL R91, -|R105|, R105, P5 ;  /* 0x00000069695b7208 */ /* 0x000fe20002800300 */
[----:B------:R-:W-:-:S02]  /*46f0*/  IMAD.SHL.U32 R93, R18, 0x20, RZ ;  /* 0x00000020125d7824 */ /* 0x000fc400078e00ff */
[----:B------:R-:W-:Y:S01]  /*4700*/  FFMA R39, R39, R84, R84 ;  /* 0x0000005427277223 */ /* 0x000fe20000000054 */
[----:B------:R-:W-:Y:S01]  /*4710*/  FFMA R92, R88, R37, R92 ;  /* 0x00000025585c7223 */ /* 0x000fe2000000005c */
[----:B------:R-:W-:Y:S01]  /*4720*/  IMAD.SHL.U32 R88, R18, 0x10, RZ ;  /* 0x0000001012587824 */ /* 0x000fe200078e00ff */
[----:B------:R-:W-:Y:S01]  /*4730*/  SHF.R.U32.HI R100, RZ, 0x1, R18 ;  /* 0x00000001ff647819 */ /* 0x000fe20000011612 */
[----:B------:R-:W2:Y:S01]  /*4740*/  @P2 MUFU.EX2 R37, R39 ;  /* 0x0000002700252308 */ /* 0x000ea20000000800 */
[----:B------:R-:W-:Y:S01]  /*4750*/  FFMA R91, R92, R91, R91 ;  /* 0x0000005b5c5b7223 */ /* 0x000fe2000000005b */
[----:B------:R-:W-:Y:S02]  /*4760*/  LOP3.LUT R95, R93, 0xc0, RZ, 0xc0, !PT ;  /* 0x000000c05d5f7812 */ /* 0x000fe400078ec0ff */
[----:B------:R-:W-:Y:S02]  /*4770*/  LOP3.LUT R88, R88, 0xe00, RZ, 0xc0, !PT ;  /* 0x00000e0058587812 */ /* 0x000fe400078ec0ff */
[----:B------:R-:W-:Y:S01]  /*4780*/  LOP3.LUT R95, R95, 0x8, R100, 0xf8, !PT ;  /* 0x000000085f5f7812 */ /* 0x000fe200078ef864 */
[----:B------:R-:W-:Y:S01]  /*4790*/  IMAD.SHL.U32 R100, R18, 0x4, RZ ;  /* 0x0000000412647824 */ /* 0x000fe200078e00ff */
[----:B------:R-:W3:Y:S01]  /*47a0*/  @P5 MUFU.EX2 R84, R91 ;  /* 0x0000005b00545308 */ /* 0x000ee20000000800 */
[----:B-1----:R-:W-:Y:S01]  /*47b0*/  @P3 FADD R34, -R34, 1 ;  /* 0x3f80000022223421 */ /* 0x002fe20000000100 */
[----:B------:R-:W-:-:S02]  /*47c0*/  LOP3.LUT R92, R88, 0x20, R93, 0xf8, !PT ;  /* 0x00000020585c7812 */ /* 0x000fc400078ef85d */
[----:B------:R-:W-:Y:S02]  /*47d0*/  LOP3.LUT R95, R95, 0x18, R100, 0x78, !PT ;  /* 0x000000185f5f7812 */ /* 0x000fe400078e7864 */
[----:B------:R-:W-:Y:S02]  /*47e0*/  @P3 LOP3.LUT R38, R34, 0x80000000, R103, 0xb8, !PT ;  /* 0x8000000022263812 */ /* 0x000fe400078eb867 */
[----:B------:R-:W-:Y:S01]  /*47f0*/  LOP3.LUT R92, R92, 0x100, R93, 0xf8, !PT ;  /* 0x000001005c5c7812 */ /* 0x000fe200078ef85d */
[----:B--2---:R-:W-:Y:S01]  /*4800*/  @P2 FADD R37, -R37, 1 ;  /* 0x3f80000025252421 */ /* 0x004fe20000000100 */
[----:B------:R-:W-:Y:S01]  /*4810*/  LOP3.LUT R88, R18, 0xff, RZ, 0xc0, !PT ;  /* 0x000000ff12587812 */ /* 0x000fe200078ec0ff */
[----:B------:R-:W-:Y:S01]  /*4820*/  FADD R38, R38, 1 ;  /* 0x3f80000026267421 */ /* 0x000fe20000000000 */
[----:B------:R-:W-:Y:S02]  /*4830*/  LOP3.LUT R34, R92, R95, RZ, 0xfc, !PT ;  /* 0x0000005f5c227212 */ /* 0x000fe400078efcff */
[----:B------:R-:W-:Y:S01]  /*4840*/  @P2 LOP3.LUT R39, R37, 0x80000000, R102, 0xb8, !PT ;  /* 0x8000000025272812 */ /* 0x000fe200078eb866 */
[----:B------:R-:W-:Y:S01]  /*4850*/  FMUL R37, R28, 0.5 ;  /* 0x3f0000001c257820 */ /* 0x000fe20000400000 */
[----:B------:R-:W-:Y:S01]  /*4860*/  FMUL R28, R81, 0.5 ;  /* 0x3f000000511c7820 */ /* 0x000fe20000400000 */
[----:B---3--:R-:W-:Y:S01]  /*4870*/  @P5 FADD R84, -R84, 1 ;  /* 0x3f80000054545421 */ /* 0x008fe20000000100 */
[----:B------:R-:W-:Y:S01]  /*4880*/  FMUL R38, R38, R27 ;  /* 0x0000001b26267220 */ /* 0x000fe20000400000 */
[----:B------:R-:W-:Y:S01]  /*4890*/  FADD R39, R39, 1 ;  /* 0x3f80000027277421 */ /* 0x000fe20000000000 */
[----:B------:R-:W-:-:S02]  /*48a0*/  IMAD.U32 R27, RZ, RZ, UR49 ;  /* 0x00000031ff1b7e24 */ /* 0x000fc4000f8e00ff */
[----:B------:R-:W-:Y:S01]  /*48b0*/  FMUL R87, R87, R28 ;  /* 0x0000001c57577220 */ /* 0x000fe20000400000 */
[----:B------:R-:W-:Y:S01]  /*48c0*/  @P5 LOP3.LUT R91, R84, 0x80000000, R105, 0xb8, !PT ;  /* 0x80000000545b5812 */ /* 0x000fe200078eb869 */
[----:B------:R-:W-:Y:S01]  /*48d0*/  FMUL R32, R39, R24 ;  /* 0x0000001827207220 */ /* 0x000fe20000400000 */
[----:B------:R-:W-:Y:S01]  /*48e0*/  FMUL R28, R98, 0.5 ;  /* 0x3f000000621c7820 */ /* 0x000fe20000400000 */
[----:B------:R-:W-:Y:S01]  /*48f0*/  IMAD.MOV.U32 R24, RZ, RZ, 0x20 ;  /* 0x00000020ff187424 */ /* 0x000fe200078e00ff */
[----:B------:R-:W-:Y:S01]  /*4900*/  LOP3.LUT P5, RZ, R18, 0x4, RZ, 0xc0, !PT ;  /* 0x0000000412ff7812 */ /* 0x000fe200078ac0ff */
[----:B------:R-:W-:Y:S01]  /*4910*/  FADD R91, R91, 1 ;  /* 0x3f8000005b5b7421 */ /* 0x000fe20000000000 */
[----:B------:R-:W-:Y:S02]  /*4920*/  IMAD R27, R27, 0x1000, R34 ;  /* 0x000010001b1b7824 */ /* 0x000fe400078e0222 */
[----:B------:R-:W-:Y:S01]  /*4930*/  FMUL R37, R68, R37 ;  /* 0x0000002544257220 */ /* 0x000fe20000400000 */
[----:B------:R-:W-:Y:S01]  /*4940*/  SEL R24, R24, 0xffffffe0, !P5 ;  /* 0xffffffe018187807 */ /* 0x000fe20006800000 */
[----:B------:R-:W-:Y:S01]  /*4950*/  FMUL R39, R91, R28 ;  /* 0x0000001c5b277220 */ /* 0x000fe20000400000 */
[----:B------:R-:W-:Y:S01]  /*4960*/  F2FP.BF16.F32.PACK_AB R28, R76, R75 ;  /* 0x0000004b4c1c723e */ /* 0x000fe200000010ff */
[----:B------:R-:W-:Y:S01]  /*4970*/  VIADD R88, R88, 0x1f ;  /* 0x0000001f58587836 */ /* 0x000fe20000000000 */
[----:B------:R-:W-:Y:S01]  /*4980*/  LEA R33, R27, UR52, 0x1 ;  /* 0x000000341b217c11 */ /* 0x000fe2000f8e08ff */
[----:B------:R-:W-:Y:S01]  /*4990*/  VIADD R75, R61, UR48 ;  /* 0x000000303d4b7c36 */ /* 0x000fe20008000000 */
[----:B------:R-:W-:-:S02]  /*49a0*/  F2FP.BF16.F32.PACK_AB R30, R70, R37 ;  /* 0x00000025461e723e */ /* 0x000fc400000010ff */
[----:B------:R-:W-:Y:S02]  /*49b0*/  F2FP.BF16.F32.PACK_AB R37, R80, R87 ;  /* 0x000000575025723e */ /* 0x000fe400000010ff */
[----:B------:R-:W-:Y:S01]  /*49c0*/  F2FP.BF16.F32.PACK_AB R38, R38, R25 ;  /* 0x000000192626723e */ /* 0x000fe200000010ff */
[----:B------:R1:W-:Y:S01]  /*49d0*/  STSM.16.M88.4 [R33+0x200], R28 ;  /* 0x0002001c21007844 */ /* 0x0003e20000000200 */
[----:B------:R-:W-:Y:S02]  /*49e0*/  F2FP.BF16.F32.PACK_AB R39, R39, R32 ;  /* 0x000000202727723e */ /* 0x000fe400000010ff */
[----:B------:R-:W-:Y:S02]  /*49f0*/  IADD3 R27, R24, 0x200, R33 ;  /* 0x00000200181b7810 */ /* 0x000fe40007ffe021 */
[----:B------:R-:W-:Y:S02]  /*4a00*/  ISETP.GT.U32.AND P3, PT, R88, 0x3e, PT ;  /* 0x0000003e5800780c */ /* 0x000fe40003f64070 */
[----:B------:R-:W-:Y:S01]  /*4a10*/  SHF.R.U32.HI R25, RZ, 0x3, R75 ;  /* 0x00000003ff197819 */ /* 0x000fe2000001164b */
[----:B------:R1:W-:Y:S03]  /*4a20*/  STSM.16.M88.4 [R27], R36 ;  /* 0x000000241b007844 */ /* 0x0003e60000000200 */
[----:B------:R-:W-:Y:S01]  /*4a30*/  LOP3.LUT R25, R25, 0x1, RZ, 0xc0, !PT ;  /* 0x0000000119197812 */ /* 0x000fe200078ec0ff */
[----:B------:R-:W-:Y:S01]  /*4a40*/  @!PT LDS RZ, [RZ] ;  /* 0x00000000fffff984 */ /* 0x000fe20000000800 */
[----:B------:R-:W-:Y:S01]  /*4a50*/  @!PT LDS RZ, [RZ] ;  /* 0x00000000fffff984 */ /* 0x000fe20000000800 */
[----:B------:R-:W-:Y:S01]  /*4a60*/  @!PT LDS RZ, [RZ] ;  /* 0x00000000fffff984 */ /* 0x000fe20000000800 */
[----:B------:R-:W-:Y:S01]  /*4a70*/  @!PT LDS RZ, [RZ] ;  /* 0x00000000fffff984 */ /* 0x000fe20000000800 */
[----:B------:R2:W-:Y:S06]  /*4a80*/  MEMBAR.ALL.CTA ;  /* 0x0000000000007992 */ /* 0x0005ec0000008000 */
[----:B--2---:R-:W2:Y:S02]  /*4a90*/  FENCE.VIEW.ASYNC.S ;  /* 0x00000000000073c6 */ /* 0x004ea40000000000 */
[----:B--2---:R-:W-:Y:S06]  /*4aa0*/  BAR.SYNC.DEFER_BLOCKING 0x1, 0x100 ;  /* 0x0044000000007b1d */ /* 0x004fec0000010000 */
[----:B-1----:R-:W-:Y:S05]  /*4ab0*/  @P3 BRA `(.L_x_57) ;  /* 0x0000000000183947 */ /* 0x002fea0003800000 */
[----:B------:R-:W-:Y:S02]  /*4ac0*/  ULEA UR44, UR49, UR52, 0xd ;  /* 0x00000034312c7291 */ /* 0x000fe4000f8e683f */
[----:B------:R-:W-:Y:S02]  /*4ad0*/  UIADD3 UR4, UP0, UR54, 0x4f0, URZ ;  /* 0x000004f036047890 */ /* 0x000fe4000ff1e03f */
[----:B------:R-:W-:Y:S02]  /*4ae0*/  UIADD3 UR44, UR44, 0x200, URZ ;  /* 0x000002002c2c7890 */ /* 0x000fe4000fffe03f */
[----:B------:R-:W-:-:S09]  /*4af0*/  UIADD3.X UR5, URZ, UR55, URZ, UP0, !UPT ;  /* 0x000000373f057290 */ /* 0x000fd200087fe43f */
[----:B------:R1:W-:Y:S02]  /*4b00*/  UTMASTG.3D [UR44], [UR4] ;  /* 0x0000002c040073b5 */ /* 0x0003e40008010000 */
[----:B-1----:R0:W-:Y:S02]  /*4b10*/  UTMACMDFLUSH ;  /* 0x00000000000079b7 */ /* 0x0021e40000000000 */
.L_x_57:
[----:B------:R-:W-:Y:S05]  /*4b20*/  BSYNC B0 ;  /* 0x0000000000007941 */ /* 0x000fea0003800000 */
.L_x_56:
[----:B------:R-:W-:Y:S01]  /*4b30*/  UIADD3 UR4, UR49, 0x1, URZ ;  /* 0x0000000131047890 */ /* 0x000fe2000fffe03f */
[----:B------:R-:W-:Y:S01]  /*4b40*/  ISETP.NE.U32.AND P2, PT, R25, 0x1, PT ;  /* 0x000000011900780c */ /* 0x000fe20003f45070 */
[----:B------:R-:W-:Y:S02]  /*4b50*/  BSSY B0, `(.L_x_58) ;  /* 0x0000008000007945 */ /* 0x000fe40003800000 */
[----:B------:R-:W-:Y:S01]  /*4b60*/  UISETP.NE.AND UP0, UPT, UR4, 0x3, UPT ;  /* 0x000000030400788c */ /* 0x000fe2000bf05270 */
[----:B------:R-:W-:-:S03]  /*4b70*/  ISETP.GT.U32.AND P2, PT, R61, 0x7, !P2 ;  /* 0x000000073d00780c */ /* 0x000fc60005744070 */
[----:B------:R-:W-:Y:S02]  /*4b80*/  USEL UR8, URZ, 0x1, UP0 ;  /* 0x000000013f087887 */ /* 0x000fe40008000000 */
[----:B------:R-:W-:Y:S02]  /*4b90*/  USEL UR9, UR4, URZ, UP0 ;  /* 0x0000003f04097287 */ /* 0x000fe40008000000 */
[----:B------:R-:W-:Y:S01]  /*4ba0*/  ULOP3.LUT UR8, UR50, UR8, URZ, 0x3c, !UPT ;  /* 0x0000000832087292 */ /* 0x000fe2000f8e3c3f */
[----:B------:R-:W-:Y:S11]  /*4bb0*/  @P3 BRA `(.L_x_59) ;  /* 0x0000000000043947 */ /* 0x000ff60003800000 */
[----:B------:R-:W-:-:S04]  /*4bc0*/  DEPBAR.LE SB0, 0x1 ;  /* 0x000080400000791a */ /* 0x000fc80000000000 */
.L_x_59:
[----:B------:R-:W-:Y:S05]  /*4bd0*/  BSYNC B0 ;  /* 0x0000000000007941 */ /* 0x000fea0003800000 */
.L_x_58:
[----:B------:R-:W-:Y:S01]  /*4be0*/  SEL R25, RZ, 0x1, !P2 ;  /* 0x00000001ff197807 */ /* 0x000fe20005000000 */
[----:B------:R-:W-:Y:S01]  /*4bf0*/  BAR.SYNC.DEFER_BLOCKING 0x1, 0x100 ;  /* 0x0044000000007b1d */ /* 0x000fe20000010000 */
[----:B------:R-:W-:-:S04]  /*4c00*/  ISETP.GT.U32.AND P2, PT, R75, 0x7, PT ;  /* 0x000000074b00780c */ /* 0x000fc80003f44070 */
[----:B------:R-:W-:-:S04]  /*4c10*/  ISETP.LT.U32.AND P2, PT, R61, 0x8, P2 ;  /* 0x000000083d00780c */ /* 0x000fc80001741070 */
[----:B------:R-:W-:Y:S02]  /*4c20*/  SEL R27, RZ, 0x1, !P2 ;  /* 0x00000001ff1b7807 */ /* 0x000fe40005000000 */
[----:B------:R-:W-:Y:S02]  /*4c30*/  ISETP.NE.AND P2, PT, RZ, UR43, PT ;  /* 0x0000002bff007c0c */ /* 0x000fe4000bf45270 */
[----:B------:R-:W-:-:S11]  /*4c40*/  LOP3.LUT R60, R25, R60, R27, 0x96, !PT ;  /* 0x0000003c193c7212 */ /* 0x000fd600078e961b */
[----:B------:R-:W-:Y:S05]  /*4c50*/  @!P2 BRA `(.L_x_60) ;  /* 0x000000000034a947 */ /* 0x000fea0003800000 */
[----:B------:R-:W-:Y:S04]  /*4c60*/  BSSY B0, `(.L_x_61) ;  /* 0x0000009000007945 */ /* 0x000fe80003800000 */
[----:B------:R-:W-:Y:S05]  /*4c70*/  @P0 BRA `(.L_x_62) ;  /* 0x00000000001c0947 */ /* 0x000fea0003800000 */
[----:B------:R-:W-:-:S13]  /*4c80*/  ISETP.NE.AND P2, PT, R83, 0x3, PT ;  /* 0x000000035300780c */ /* 0x000fda0003f45270 */
[----:B------:R-:W-:Y:S05]  /*4c90*/  @!P2 BRA `(.L_x_63) ;  /* 0x000000000004a947 */ /* 0x000fea0003800000 */
[----:B------:R-:W-:Y:S01]  /*4ca0*/  BPT.TRAP 0x1 ;  /* 0x000000040000795c */ /* 0x000fe20000300000 */
.L_x_63:
[----:B------:R-:W-:-:S04]  /*4cb0*/  ULEA UR4, UR40, UR52, 0x3 ;  /* 0x0000003428047291 */ /* 0x000fc8000f8e183f */
[----:B------:R-:W-:-:S04]  /*4cc0*/  UIADD3 UR4, UR4, 0x98, URZ ;  /* 0x0000009804047890 */ /* 0x000fc8000fffe03f */
[----:B------:R-:W-:-:S09]  /*4cd0*/  UPRMT UR4, UR51, 0x654, UR4 ;  /* 0x0000065433047896 */ /* 0x000fd20008000004 */
[----:B------:R-:W-:Y:S03]  /*4ce0*/  SYNCS.ARRIVE.TRANS64.RED.A1T0 RZ, [UR4], RZ ;  /* 0x000000ffffff79a7 */ /* 0x000fe60008100404 */
.L_x_62:
[----:B------:R-:W-:Y:S05]  /*4cf0*/  BSYNC B0 ;  /* 0x0000000000007941 */ /* 0x000fea0003800000 */
.L_x_61:
[----:B------:R-:W-:-:S04]  /*4d00*/  UIADD3 UR40, UR40, 0x1, URZ ;  /* 0x0000000128287890 */ /* 0x000fc8000fffe03f */
[----:B------:R-:W-:-:S04]  /*4d10*/  UISETP.NE.AND UP0, UPT, UR40, 0x3, UPT ;  /* 0x000000032800788c */ /* 0x000fc8000bf05270 */
[----:B------:R-:W-:-:S12]  /*4d20*/  USEL UR40, UR40, URZ, UP0 ;  /* 0x0000003f28287287 */ /* 0x000fd80008000000 */
.L_x_60:
[----:B------:R-:W-:Y:S04]  /*4d30*/  BSSY B0, `(.L_x_64) ;  /* 0x0000034000007945 */ /* 0x000fe80003800000 */
[----:B------:R-:W-:Y:S05]  /*4d40*/  @P0 BRA `(.L_x_65) ;  /* 0x0000000000c80947 */ /* 0x000fea0003800000 */
[----:B------:R-:W-:-:S13]  /*4d50*/  ISETP.NE.AND P2, PT, R83, 0x3, PT ;  /* 0x000000035300780c */ /* 0x000fda0003f45270 */
[----:B------:R-:W-:Y:S05]  /*4d60*/  @!P2 BRA `(.L_x_66) ;  /* 0x000000000004a947 */ /* 0x000fea0003800000 */
[----:B------:R-:W-:Y:S01]  /*4d70*/  BPT.TRAP 0x1 ;  /* 0x000000040000795c */ /* 0x000fe20000300000 */
.L_x_66:
[----:B------:R-:W-:Y:S01]  /*4d80*/  SHF.L.U32 R13, R13, 0x1f, RZ ;  /* 0x0000001f0d0d7819 */ /* 0x000fe200000006ff */
[----:B------:R-:W-:Y:S01]  /*4d90*/  BSSY B1, `(.L_x_67) ;  /* 0x0000004000017945 */ /* 0x000fe20003800000 */
[----:B------:R-:W-:-:S04]  /*4da0*/  LEA R28, R63, UR52, 0x3 ;  /* 0x000000343f1c7c11 */ /* 0x000fc8000f8e18ff */
[----:B------:R-:W1:Y:S02]  /*4db0*/  SYNCS.PHASECHK.TRANS64.TRYWAIT P2, [R28+URZ+0x80], R13 ;  /* 0x0000800d1c0075a7 */ /* 0x000e64000804017f */
[----:B-1----:R-:W-:Y:S05]  /*4dc0*/  @!P2 BRA `(.L_x_68) ;  /* 0x0000005000b0a947 */ /* 0x002fea0003800000 */
.L_x_141:
[----:B------:R-:W-:Y:S05]  /*4dd0*/  BSYNC B1 ;  /* 0x0000000000017941 */ /* 0x000fea0003800000 */
.L_x_67:
[----:B------:R-:W-:Y:S05]  /*4de0*/  @P4 BRA `(.L_x_65) ;  /* 0x0000000000a04947 */ /* 0x000fea0003800000 */
[----:B------:R-:W-:Y:S01]  /*4df0*/  IMAD R63, R63, 0x1000, R34 ;  /* 0x000010003f3f7824 */ /* 0x000fe200078e0222 */
[----:B------:R-:W-:Y:S05]  /*4e00*/  WARPSYNC.ALL ;  /* 0x0000000000007948 */ /* 0x000fea0003800000 */
[----:B------:R-:W-:-:S05]  /*4e10*/  LEA R63, R63, UR52, 0x1 ;  /* 0x000000343f3f7c11 */ /* 0x000fca000f8e08ff */
[C---:B------:R-:W-:Y:S01]  /*4e20*/  VIADD R5, R63.reuse, 0x200 ;  /* 0x000002003f057836 */ /* 0x040fe20000000000 */
[----:B------:R-:W2:Y:S01]  /*4e30*/  LDSM.16.M88.4 R8, [R63+0x200] ;  /* 0x000200003f08783b */ /* 0x000ea20000000200 */
[----:B------:R-:W-:Y:S02]  /*4e40*/  VIADD R4, R63, 0x220 ;  /* 0x000002203f047836 */ /* 0x000fe40000000000 */
[----:B------:R-:W-:-:S05]  /*4e50*/  @P5 VIADD R4, R5, 0xffffffe0 ;  /* 0xffffffe005045836 */ /* 0x000fca0000000000 */
[----:B------:R-:W3:Y:S01]  /*4e60*/  LDSM.16.M88.4 R64, [R4] ;  /* 0x000000000440783b */ /* 0x000ee20000000200 */
[C---:B--2---:R-:W-:Y:S01]  /*4e70*/  IMAD.U32 R6, R8.reuse, 0x10000, RZ ;  /* 0x0001000008067824 */ /* 0x044fe200078e00ff */
[----:B------:R-:W-:Y:S01]  /*4e80*/  LOP3.LUT R8, R8, 0xffff0000, RZ, 0xc0, !PT ;  /* 0xffff000008087812 */ /* 0x000fe200078ec0ff */
[C---:B------:R-:W-:Y:S01]  /*4e90*/  IMAD.U32 R30, R10.reuse, 0x10000, RZ ;  /* 0x000100000a1e7824 */ /* 0x040fe200078e00ff */
[C---:B-1----:R-:W-:Y:S01]  /*4ea0*/  LOP3.LUT R28, R9.reuse, 0xffff0000, RZ, 0xc0, !PT ;  /* 0xffff0000091c7812 */ /* 0x042fe200078ec0ff */
[----:B------:R-:W-:Y:S01]  /*4eb0*/  IMAD.U32 R26, R9, 0x10000, RZ ;  /* 0x00010000091a7824 */ /* 0x000fe200078e00ff */
[----:B------:R-:W-:Y:S01]  /*4ec0*/  LOP3.LUT R10, R10, 0xffff0000, RZ, 0xc0, !PT ;  /* 0xffff00000a0a7812 */ /* 0x000fe200078ec0ff */
[C---:B------:R-:W-:Y:S01]  /*4ed0*/  IMAD.U32 R32, R11.reuse, 0x10000, RZ ;  /* 0x000100000b207824 */ /* 0x040fe200078e00ff */
[----:B------:R-:W-:Y:S01]  /*4ee0*/  LOP3.LUT R36, R11, 0xffff0000, RZ, 0xc0, !PT ;  /* 0xffff00000b247812 */ /* 0x000fe200078ec0ff */
[C---:B---3--:R-:W-:Y:S01]  /*4ef0*/  IMAD.U32 R38, R64.reuse, 0x10000, RZ ;  /* 0x0001000040267824 */ /* 0x048fe200078e00ff */
[----:B------:R-:W-:Y:S01]  /*4f00*/  LOP3.LUT R64, R64, 0xffff0000, RZ, 0xc0, !PT ;  /* 0xffff000040407812 */ /* 0x000fe200078ec0ff */
[C---:B------:R-:W-:Y:S01]  /*4f10*/  IMAD.U32 R72, R66.reuse, 0x10000, RZ ;  /* 0x0001000042487824 */ /* 0x040fe200078e00ff */
[C---:B------:R-:W-:Y:S01]  /*4f20*/  LOP3.LUT R70, R65.reuse, 0xffff0000, RZ, 0xc0, !PT ;  /* 0xffff000041467812 */ /* 0x040fe200078ec0ff */
[----:B------:R-:W-:Y:S01]  /*4f30*/  IMAD.U32 R68, R65, 0x10000, RZ ;  /* 0x0001000041447824 */ /* 0x000fe200078e00ff */
[----:B------:R-:W-:Y:S01]  /*4f40*/  LOP3.LUT R66, R66, 0xffff0000, RZ, 0xc0, !PT ;  /* 0xffff000042427812 */ /* 0x000fe200078ec0ff */
[C---:B------:R-:W-:Y:S01]  /*4f50*/  IMAD.U32 R74, R67.reuse, 0x10000, RZ ;  /* 0x00010000434a7824 */ /* 0x040fe200078e00ff */
[----:B------:R-:W-:Y:S01]  /*4f60*/  LOP3.LUT R76, R67, 0xffff0000, RZ, 0xc0, !PT ;  /* 0xffff0000434c7812 */ /* 0x000fe200078ec0ff */
[C---:B------:R-:W-:Y:S01]  /*4f70*/  FMUL R69, R59.reuse, R6 ;  /* 0x000000063b457220 */ /* 0x040fe20000400000 */
        /* <DEDUP_REMOVED lines=14> */
[----:B------:R-:W-:-:S07]  /*5060*/  FMUL R6, R59, R76 ;  /* 0x0000004c3b067220 */ /* 0x000fce0000400000 */
.L_x_65:
[----:B------:R-:W-:Y:S05]  /*5070*/  BSYNC B0 ;  /* 0x0000000000007941 */ /* 0x000fea0003800000 */
.L_x_64:
[C---:B------:R-:W-:Y:S01]  /*5080*/  FFMA R40, R62.reuse, R40, R69 ;  /* 0x000000283e287223 */ /* 0x040fe20000000045 */
[C---:B------:R-:W-:Y:S01]  /*5090*/  FFMA R41, R62.reuse, R41, R73 ;  /* 0x000000293e297223 */ /* 0x040fe20000000049 */
[C---:B------:R-:W-:Y:S01]  /*50a0*/  FFMA R23, R62.reuse, R42, R23 ;  /* 0x0000002a3e177223 */ /* 0x040fe20000000017 */
[----:B------:R-:W-:Y:S01]  /*50b0*/  FFMA R26, R62, R43, R26 ;  /* 0x0000002b3e1a7223 */ /* 0x000fe2000000001a */
[----:B------:R-:W-:Y:S01]  /*50c0*/  FMUL R32, R40, 0.70710676908493041992 ;  /* 0x3f3504f328207820 */ /* 0x000fe20000400000 */
[----:B------:R-:W-:Y:S01]  /*50d0*/  FMUL R68, R41, 0.70710676908493041992 ;  /* 0x3f3504f329447820 */ /* 0x000fe20000400000 */
[----:B------:R-:W-:Y:S01]  /*50e0*/  FMUL R37, R23, 0.70710676908493041992 ;  /* 0x3f3504f317257820 */ /* 0x000fe20000400000 */
[----:B------:R-:W-:Y:S01]  /*50f0*/  FMUL R70, R26, 0.70710676908493041992 ;  /* 0x3f3504f31a467820 */ /* 0x000fe20000400000 */
[C---:B-1----:R-:W-:Y:S01]  /*5100*/  FMUL R13, R32.reuse, R32 ;  /* 0x00000020200d7220 */ /* 0x042fe20000400000 */
[----:B------:R-:W-:Y:S01]  /*5110*/  FSETP.GE.AND P2, PT, |R32|, 1.0029599666595458984, PT ;  /* 0x3f8060fe2000780b */ /* 0x000fe20003f46200 */
[----:B------:R-:W-:Y:S01]  /*5120*/  FFMA R9, R62, R44, R9 ;  /* 0x0000002c3e097223 */ /* 0x000fe20000000009 */
[----:B------:R-:W-:Y:S01]  /*5130*/  FSETP.GE.AND P4, PT, |R37|, 1.0029599666595458984, PT ;  /* 0x3f8060fe2500780b */ /* 0x000fe20003f86200 */
[----:B------:R-:W-:Y:S01]  /*5140*/  FMUL R29, R70, R70 ;  /* 0x00000046461d7220 */ /* 0x000fe20000400000 */
[----:B------:R-:W-:Y:S01]  /*5150*/  FSEL R13, |R32|, R13, P2 ;  /* 0x0000000d200d7208 */ /* 0x000fe20001000200 */
[----:B------:R-:W-:Y:S01]  /*5160*/  FFMA R10, R62, R45, R10 ;  /* 0x0000002d3e0a7223 */ /* 0x000fe2000000000a */
[----:B------:R-:W-:Y:S01]  /*5170*/  FSEL R28, R0, 8.4834944573231041431e-05, P2 ;  /* 0x38b1e96a001c7808 */ /* 0x000fe20001000000 */
[----:B------:R-:W-:Y:S01]  /*5180*/  FMUL R39, R9, 0.70710676908493041992 ;  /* 0x3f3504f309277820 */ /* 0x000fe20000400000 */
[----:B------:R-:W-:Y:S01]  /*5190*/  FSEL R30, -R3, -0.00082130916416645050049, P2 ;  /* 0xba574d20031e7808 */ /* 0x000fe20001000100 */
[----:B------:R-:W-:Y:S01]  /*51a0*/  FFMA R46, R62, R46, R67 ;  /* 0x0000002e3e2e7223 */ /* 0x000fe20000000043 */
[----:B------:R-:W-:Y:S01]  /*51b0*/  FSEL R25, R12, 0.0052134888246655464172, P2 ;  /* 0x3baad5ea0c197808 */ /* 0x000fe20001000000 */
[----:B------:R-:W-:Y:S01]  /*51c0*/  FFMA R11, R62, R47, R11 ;  /* 0x0000002f3e0b7223 */ /* 0x000fe2000000000b */
[----:B------:R-:W-:Y:S01]  /*51d0*/  FSEL R27, -R14, -0.026868773624300956726, P2 ;  /* 0xbcdc1be70e1b7808 */ /* 0x000fe20001000100 */
[----:B------:R-:W-:Y:S01]  /*51e0*/  FFMA R28, R13, R28, R30 ;  /* 0x0000001c0d1c7223 */ /* 0x000fe2000000001e */
[----:B------:R-:W-:Y:S01]  /*51f0*/  FSEL R30, -|R32|, R32, P2 ;  /* 0x00000020201e7208 */ /* 0x000fe20001000300 */
[----:B------:R-:W-:Y:S01]  /*5200*/  FMUL R43, R46, 0.70710676908493041992 ;  /* 0x3f3504f32e2b7820 */ /* 0x000fe20000400000 */
[----:B------:R-:W-:Y:S01]  /*5210*/  FSEL R36, -R3, -0.00082130916416645050049, P4 ;  /* 0xba574d2003247808 */ /* 0x000fe20002000100 */
[----:B------:R-:W-:Y:S01]  /*5220*/  FFMA R28, R13, R28, R25 ;  /* 0x0000001c0d1c7223 */ /* 0x000fe20000000019 */
[----:B------:R-:W-:Y:S01]  /*5230*/  FSEL R25, R15, 0.11284004896879196167, P2 ;  /* 0x3de718af0f197808 */ /* 0x000fe20001000000 */
[----:B------:R-:W-:Y:S01]  /*5240*/  FFMA R48, R62, R48, R71 ;  /* 0x000000303e307223 */ /* 0x000fe20000000047 */
[----:B------:R-:W-:Y:S01]  /*5250*/  FSETP.GE.AND P5, PT, |R70|, 1.0029599666595458984, PT ;  /* 0x3f8060fe4600780b */ /* 0x000fe20003fa6200 */
[----:B------:R-:W-:Y:S01]  /*5260*/  FFMA R28, R13, R28, R27 ;  /* 0x0000001c0d1c7223 */ /* 0x000fe2000000001b */
[----:B------:R-:W-:Y:S01]  /*5270*/  FSEL R27, R20, -0.37612664699554443359, P2 ;  /* 0xbec093ac141b7808 */ /* 0x000fe20001000000 */
[----:B------:R-:W-:Y:S01]  /*5280*/  FMUL R65, R11, 0.70710676908493041992 ;  /* 0x3f3504f30b417820 */ /* 0x000fe20000400000 */
[----:B------:R-:W-:Y:S01]  /*5290*/  FSEL R31, |R70|, R29, P5 ;  /* 0x0000001d461f7208 */ /* 0x000fe20002800200 */
[----:B------:R-:W-:Y:S01]  /*52a0*/  FFMA R28, R13, R28, R25 ;  /* 0x0000001c0d1c7223 */ /* 0x000fe20000000019 */
[----:B------:R-:W-:Y:S01]  /*52b0*/  FSEL R25, R21, 0.12837915122509002686, P2 ;  /* 0x3e0375d315197808 */ /* 0x000fe20001000000 */
[----:B------:R-:W-:Y:S01]  /*52c0*/  FFMA R4, R62, R49, R4 ;  /* 0x000000313e047223 */ /* 0x000fe20000000004 */
[----:B------:R-:W-:Y:S01]  /*52d0*/  FSEL R42, R0, 8.4834944573231041431e-05, P5 ;  /* 0x38b1e96a002a7808 */ /* 0x000fe20002800000 */
[----:B------:R-:W-:Y:S01]  /*52e0*/  FFMA R28, R13, R28, R27 ;  /* 0x0000001c0d1c7223 */ /* 0x000fe2000000001b */
[----:B------:R-:W-:Y:S01]  /*52f0*/  FMUL R27, R37, R37 ;  /* 0x00000025251b7220 */ /* 0x000fe20000400000 */
[----:B------:R-:W-:Y:S01]  /*5300*/  FSEL R64, -R3, -0.00082130916416645050049, P5 ;  /* 0xba574d2003407808 */ /* 0x000fe20002800100 */
[----:B------:R-:W-:Y:S01]  /*5310*/  FFMA R51, R62, R51, R8 ;  /* 0x000000333e337223 */ /* 0x000fe20000000008 */
[----:B------:R-:W-:Y:S01]  /*5320*/  FFMA R13, R13, R28, R25 ;  /* 0x0000001c0d0d7223 */ /* 0x000fe20000000019 */
[----:B------:R-:W-:Y:S01]  /*5330*/  FSEL R38, R12, 0.0052134888246655464172, P4 ;  /* 0x3baad5ea0c267808 */ /* 0x000fe20002000000 */
[----:B------:R-:W-:Y:S01]  /*5340*/  FFMA R77, R62, R52, R77 ;  /* 0x000000343e4d7223 */ /* 0x000fe2000000004d */
[----:B------:R-:W-:Y:S01]  /*5350*/  FSEL R27, |R37|, R27, P4 ;  /* 0x0000001b251b7208 */ /* 0x000fe20002000200 */
[----:B------:R-:W-:Y:S01]  /*5360*/  FFMA R13, R13, R30, R30 ;  /* 0x0000001e0d0d7223 */ /* 0x000fe2000000001e */
[----:B------:R-:W-:Y:S01]  /*5370*/  FSEL R66, R12, 0.0052134888246655464172, P5 ;  /* 0x3baad5ea0c427808 */ /* 0x000fe20002800000 */
[----:B------:R-:W-:Y:S01]  /*5380*/  FFMA R42, R31, R42, R64 ;  /* 0x0000002a1f2a7223 */ /* 0x000fe20000000040 */
[----:B------:R-:W-:Y:S01]  /*5390*/  FSEL R64, -R14, -0.026868773624300956726, P5 ;  /* 0xbcdc1be70e407808 */ /* 0x000fe20002800100 */
[----:B------:R-:W1:Y:S01]  /*53a0*/  @P2 MUFU.EX2 R25, R13 ;  /* 0x0000000d00192308 */ /* 0x000e620000000800 */
[----:B------:R-:W-:Y:S01]  /*53b0*/  FSEL R33, R21, 0.12837915122509002686, P5 ;  /* 0x3e0375d315217808 */ /* 0x000fe20002800000 */
[----:B------:R-:W-:Y:S01]  /*53c0*/  FFMA R66, R31, R42, R66 ;  /* 0x0000002a1f427223 */ /* 0x000fe20000000042 */
[----:B------:R-:W-:Y:S01]  /*53d0*/  FSEL R42, R15, 0.11284004896879196167, P4 ;  /* 0x3de718af0f2a7808 */ /* 0x000fe20002000000 */
[C---:B------:R-:W-:Y:S01]  /*53e0*/  FFMA R53, R62.reuse, R53, R7 ;  /* 0x000000353e357223 */ /* 0x040fe20000000007 */
[----:B------:R-:W-:Y:S01]  /*53f0*/  FFMA R55, R62, R55, R6 ;  /* 0x000000373e377223 */ /* 0x000fe20000000006 */
[----:B------:R-:W-:Y:S01]  /*5400*/  FFMA R64, R31, R66, R64 ;  /* 0x000000421f407223 */ /* 0x000fe20000000040 */
[----:B------:R-:W-:Y:S01]  /*5410*/  FMUL R40, R40, 0.5 ;  /* 0x3f00000028287820 */ /* 0x000fe20000400000 */
[----:B------:R-:W-:Y:S01]  /*5420*/  FMUL R46, R46, 0.5 ;  /* 0x3f0000002e2e7820 */ /* 0x000fe20000400000 */
[----:B------:R-:W-:Y:S05]  /*5430*/  WARPSYNC.ALL ;  /* 0x0000000000007948 */ /* 0x000fea0003800000 */
[----:B------:R-:W-:Y:S01]  /*5440*/  BSSY B0, `(.L_x_69) ;  /* 0x0000186000007945 */ /* 0x000fe20003800000 */
[----:B-1----:R-:W-:-:S05]  /*5450*/  @P2 FADD R25, -R25, 1 ;  /* 0x3f80000019192421 */ /* 0x002fca0000000100 */
[----:B------:R-:W-:Y:S01]  /*5460*/  @P2 LOP3.LUT R13, R25, 0x80000000, R32, 0xb8, !PT ;  /* 0x80000000190d2812 */ /* 0x000fe200078eb820 */
[C---:B------:R-:W-:Y:S01]  /*5470*/  FMUL R25, R68.reuse, R68 ;  /* 0x0000004444197220 */ /* 0x040fe20000400000 */
[----:B------:R-:W-:Y:S02]  /*5480*/  FSETP.GE.AND P2, PT, |R68|, 1.0029599666595458984, PT ;  /* 0x3f8060fe4400780b */ /* 0x000fe40003f46200 */
[----:B------:R-:W-:Y:S01]  /*5490*/  FSEL R32, R0, 8.4834944573231041431e-05, P4 ;  /* 0x38b1e96a00207808 */ /* 0x000fe20002000000 */
[----:B------:R-:W-:Y:S01]  /*54a0*/  FADD R13, R13, 1 ;  /* 0x3f8000000d0d7421 */ /* 0x000fe20000000000 */
[----:B------:R-:W-:Y:S02]  /*54b0*/  FSEL R25, |R68|, R25, P2 ;  /* 0x0000001944197208 */ /* 0x000fe40001000200 */
[----:B------:R-:W-:Y:S01]  /*54c0*/  FSEL R28, R0, 8.4834944573231041431e-05, P2 ;  /* 0x38b1e96a001c7808 */ /* 0x000fe20001000000 */
[----:B------:R-:W-:Y:S01]  /*54d0*/  FFMA R36, R27, R32, R36 ;  /* 0x000000201b247223 */ /* 0x000fe20000000024 */
[----:B------:R-:W-:Y:S01]  /*54e0*/  FSEL R30, -R3, -0.00082130916416645050049, P2 ;  /* 0xba574d20031e7808 */ /* 0x000fe20001000100 */
[----:B------:R-:W-:Y:S01]  /*54f0*/  FMUL R13, R13, R40 ;  /* 0x000000280d0d7220 */ /* 0x000fe20000400000 */
[C---:B------:R-:W-:Y:S01]  /*5500*/  FSEL R32, -R14.reuse, -0.026868773624300956726, P2 ;  /* 0xbcdc1be70e207808 */ /* 0x040fe20001000100 */
[----:B------:R-:W-:Y:S01]  /*5510*/  FFMA R36, R27, R36, R38 ;  /* 0x000000241b247223 */ /* 0x000fe20000000026 */
[----:B------:R-:W-:Y:S01]  /*5520*/  FSEL R38, -R14, -0.026868773624300956726, P4 ;  /* 0xbcdc1be70e267808 */ /* 0x000fe20002000100 */
[----:B------:R-:W-:Y:S01]  /*5530*/  FFMA R28, R25, R28, R30 ;  /* 0x0000001c191c7223 */ /* 0x000fe2000000001e */
[----:B------:R-:W-:-:S03]  /*5540*/  FSEL R30, R12, 0.0052134888246655464172, P2 ;  /* 0x3baad5ea0c1e7808 */ /* 0x000fc60001000000 */
[----:B------:R-:W-:Y:S01]  /*5550*/  FFMA R36, R27, R36, R38 ;  /* 0x000000241b247223 */ /* 0x000fe20000000026 */
[C---:B------:R-:W-:Y:S01]  /*5560*/  FSEL R38, R20.reuse, -0.37612664699554443359, P4 ;  /* 0xbec093ac14267808 */ /* 0x040fe20002000000 */
[----:B------:R-:W-:Y:S01]  /*5570*/  FFMA R28, R25, R28, R30 ;  /* 0x0000001c191c7223 */ /* 0x000fe2000000001e */
[----:B------:R-:W-:Y:S01]  /*5580*/  FSEL R30, R15, 0.11284004896879196167, P2 ;  /* 0x3de718af0f1e7808 */ /* 0x000fe20001000000 */
[----:B------:R-:W-:Y:S01]  /*5590*/  FFMA R36, R27, R36, R42 ;  /* 0x000000241b247223 */ /* 0x000fe2000000002a */
[----:B------:R-:W-:Y:S01]  /*55a0*/  FSEL R42, R15, 0.11284004896879196167, P5 ;  /* 0x3de718af0f2a7808 */ /* 0x000fe20002800000 */
[----:B------:R-:W-:Y:S01]  /*55b0*/  FFMA R28, R25, R28, R32 ;  /* 0x0000001c191c7223 */ /* 0x000fe20000000020 */
[----:B------:R-:W-:Y:S01]  /*55c0*/  FSEL R32, R20, -0.37612664699554443359, P2 ;  /* 0xbec093ac14207808 */ /* 0x000fe20001000000 */
[----:B------:R-:W-:Y:S02]  /*55d0*/  FFMA R36, R27, R36, R38 ;  /* 0x000000241b247223 */ /* 0x000fe40000000026 */
[----:B------:R-:W-:Y:S01]  /*55e0*/  FFMA R28, R25, R28, R30 ;  /* 0x0000001c191c7223 */ /* 0x000fe2000000001e */
[----:B------:R-:W-:Y:S01]  /*55f0*/  FSEL R30, R21, 0.12837915122509002686, P2 ;  /* 0x3e0375d3151e7808 */ /* 0x000fe20001000000 */
[----:B------:R-:W-:-:S02]  /*5600*/  FFMA R42, R31, R64, R42 ;  /* 0x000000401f2a7223 */ /* 0x000fc4000000002a */
[----:B------:R-:W-:Y:S01]  /*5610*/  FFMA R28, R25, R28, R32 ;  /* 0x0000001c191c7223 */ /* 0x000fe20000000020 */
[----:B------:R-:W-:-:S03]  /*5620*/  FSEL R32, -|R68|, R68, P2 ;  /* 0x0000004444207208 */ /* 0x000fc60001000300 */
[----:B------:R-:W-:Y:S01]  /*5630*/  FFMA R25, R25, R28, R30 ;  /* 0x0000001c19197223 */ /* 0x000fe2000000001e */
[----:B------:R-:W-:Y:S02]  /*5640*/  FSEL R28, R21, 0.12837915122509002686, P4 ;  /* 0x3e0375d3151c7808 */ /* 0x000fe40002000000 */
[----:B------:R-:W-:Y:S01]  /*5650*/  FSEL R30, R20, -0.37612664699554443359, P5 ;  /* 0xbec093ac141e7808 */ /* 0x000fe20002800000 */
[----:B------:R-:W-:Y:S02]  /*5660*/  FFMA R25, R25, R32, R32 ;  /* 0x0000002019197223 */ /* 0x000fe40000000020 */
[----:B------:R-:W-:Y:S01]  /*5670*/  FFMA R27, R27, R36, R28 ;  /* 0x000000241b1b7223 */ /* 0x000fe2000000001c */
[----:B------:R-:W-:Y:S01]  /*5680*/  FSEL R28, -|R37|, R37, P4 ;  /* 0x00000025251c7208 */ /* 0x000fe20002000300 */
[----:B------:R-:W-:Y:S01]  /*5690*/  FFMA R30, R31, R42, R30 ;  /* 0x0000002a1f1e7223 */ /* 0x000fe2000000001e */
[----:B------:R-:W1:Y:S03]  /*56a0*/  @P2 MUFU.EX2 R29, R25 ;  /* 0x00000019001d2308 */ /* 0x000e660000000800 */
[----:B------:R-:W-:Y:S01]  /*56b0*/  FFMA R27, R27, R28, R28 ;  /* 0x0000001c1b1b7223 */ /* 0x000fe2000000001c */
[----:B------:R-:W-:Y:S01]  /*56c0*/  FSEL R28, -|R70|, R70, P5 ;  /* 0x00000046461c7208 */ /* 0x000fe20002800300 */
[----:B------:R-:W-:-:S03]  /*56d0*/  FFMA R33, R31, R30, R33 ;  /* 0x0000001e1f217223 */ /* 0x000fc60000000021 */
[----:B------:R-:W2:Y:S01]  /*56e0*/  @P4 MUFU.EX2 R30, R27 ;  /* 0x0000001b001e4308 */ /* 0x000ea20000000800 */
[----:B------:R-:W-:Y:S01]  /*56f0*/  FFMA R28, R33, R28, R28 ;  /* 0x0000001c211c7223 */ /* 0x000fe2000000001c */
[----:B------:R-:W-:-:S06]  /*5700*/  FMUL R33, R43, R43 ;  /* 0x0000002b2b217220 */ /* 0x000fcc0000400000 */
[----:B------:R-:W3:Y:S01]  /*5710*/  @P5 MUFU.EX2 R31, R28 ;  /* 0x0000001c001f5308 */ /* 0x000ee20000000800 */
[----:B-1----:R-:W-:-:S05]  /*5720*/  @P2 FADD R29, -R29, 1 ;  /* 0x3f8000001d1d2421 */ /* 0x002fca0000000100 */
[----:B------:R-:W-:Y:S01]  /*5730*/  @P2 LOP3.LUT R25, R29, 0x80000000, R68, 0xb8, !PT ;  /* 0x800000001d192812 */ /* 0x000fe200078eb844 */
[----:B------:R-:W-:Y:S01]  /*5740*/  FMUL R68, R10, 0.70710676908493041992 ;  /* 0x3f3504f30a447820 */ /* 0x000fe20000400000 */
[C---:B------:R-:W-:Y:S01]  /*5750*/  FMUL R29, R39.reuse, R39 ;  /* 0x00000027271d7220 */ /* 0x040fe20000400000 */
[----:B--2---:R-:W-:Y:S01]  /*5760*/  @P4 FADD R30, -R30, 1 ;  /* 0x3f8000001e1e4421 */ /* 0x004fe20000000100 */
[----:B------:R-:W-:Y:S01]  /*5770*/  FSETP.GE.AND P2, PT, |R39|, 1.0029599666595458984, PT ;  /* 0x3f8060fe2700780b */ /* 0x000fe20003f46200 */
[----:B------:R-:W-:-:S03]  /*5780*/  FADD R25, R25, 1 ;  /* 0x3f80000019197421 */ /* 0x000fc60000000000 */
[----:B------:R-:W-:Y:S02]  /*5790*/  @P4 LOP3.LUT R27, R30, 0x80000000, R37, 0xb8, !PT ;  /* 0x800000001e1b4812 */ /* 0x000fe400078eb825 */
[----:B------:R-:W-:Y:S01]  /*57a0*/  FSETP.GE.AND P4, PT, |R68|, 1.0029599666595458984, PT ;  /* 0x3f8060fe4400780b */ /* 0x000fe20003f86200 */
[----:B---3--:R-:W-:Y:S01]  /*57b0*/  @P5 FADD R31, -R31, 1 ;  /* 0x3f8000001f1f5421 */ /* 0x008fe20000000100 */
[----:B------:R-:W-:Y:S01]  /*57c0*/  FSEL R29, |R39|, R29, P2 ;  /* 0x0000001d271d7208 */ /* 0x000fe20001000200 */
[----:B------:R-:W-:Y:S01]  /*57d0*/  FADD R27, R27, 1 ;  /* 0x3f8000001b1b7421 */ /* 0x000fe20000000000 */
[----:B------:R-:W-:Y:S02]  /*57e0*/  FSEL R30, R0, 8.4834944573231041431e-05, P2 ;  /* 0x38b1e96a001e7808 */ /* 0x000fe40001000000 */
[----:B------:R-:W-:Y:S01]  /*57f0*/  @P5 LOP3.LUT R28, R31, 0x80000000, R70, 0xb8, !PT ;  /* 0x800000001f1c5812 */ /* 0x000fe200078eb846 */
[----:B------:R-:W-:Y:S01]  /*5800*/  FMUL R31, R68, R68 ;  /* 0x00000044441f7220 */ /* 0x000fe20000400000 */
[----:B------:R-:W-:Y:S01]  /*5810*/  FSEL R32, -R3, -0.00082130916416645050049, P2 ;  /* 0xba574d2003207808 */ /* 0x000fe20001000100 */
[----:B------:R-:W-:Y:S01]  /*5820*/  FMUL R70, R51, 0.70710676908493041992 ;  /* 0x3f3504f333467820 */ /* 0x000fe20000400000 */
[----:B------:R-:W-:Y:S01]  /*5830*/  FSEL R36, R0, 8.4834944573231041431e-05, P4 ;  /* 0x38b1e96a00247808 */ /* 0x000fe20002000000 */
[----:B------:R-:W-:Y:S01]  /*5840*/  FADD R28, R28, 1 ;  /* 0x3f8000001c1c7421 */ /* 0x000fe20000000000 */
[----:B------:R-:W-:Y:S01]  /*5850*/  FSEL R31, |R68|, R31, P4 ;  /* 0x0000001f441f7208 */ /* 0x000fe20002000200 */
[----:B------:R-:W-:Y:S01]  /*5860*/  FFMA R30, R29, R30, R32 ;  /* 0x0000001e1d1e7223 */ /* 0x000fe20000000020 */
[----:B------:R-:W-:-:S02]  /*5870*/  FSEL R38, -R3, -0.00082130916416645050049, P4 ;  /* 0xba574d2003267808 */ /* 0x000fc40002000100 */
[----:B------:R-:W-:Y:S02]  /*5880*/  FSETP.GE.AND P5, PT, |R43|, 1.0029599666595458984, PT ;  /* 0x3f8060fe2b00780b */ /* 0x000fe40003fa6200 */
[----:B------:R-:W-:Y:S01]  /*5890*/  FSEL R32, R12, 0.0052134888246655464172, P2 ;  /* 0x3baad5ea0c207808 */ /* 0x000fe20001000000 */
[----:B------:R-:W-:Y:S01]  /*58a0*/  FFMA R38, R31, R36, R38 ;  /* 0x000000241f267223 */ /* 0x000fe20000000026 */
[----:B------:R-:W-:Y:S02]  /*58b0*/  FSEL R33, |R43|, R33, P5 ;  /* 0x000000212b217208 */ /* 0x000fe40002800200 */
[----:B------:R-:W-:Y:S01]  /*58c0*/  FSEL R44, R0, 8.4834944573231041431e-05, P5 ;  /* 0x38b1e96a002c7808 */ /* 0x000fe20002800000 */
[----:B------:R-:W-:Y:S01]  /*58d0*/  FFMA R30, R29, R30, R32 ;  /* 0x0000001e1d1e7223 */ /* 0x000fe20000000020 */
[----:B------:R-:W-:Y:S02]  /*58e0*/  FSEL R64, -R3, -0.00082130916416645050049, P5 ;  /* 0xba574d2003407808 */ /* 0x000fe40002800100 */
[----:B------:R-:W-:-:S02]  /*58f0*/  FSEL R42, R12, 0.0052134888246655464172, P4 ;  /* 0x3baad5ea0c2a7808 */ /* 0x000fc40002000000 */
[----:B------:R-:W-:Y:S01]  /*5900*/  FSEL R36, -R14, -0.026868773624300956726, P2 ;  /* 0xbcdc1be70e247808 */ /* 0x000fe20001000100 */
[----:B------:R-:W-:Y:S01]  /*5910*/  FFMA R44, R33, R44, R64 ;  /* 0x0000002c212c7223 */ /* 0x000fe20000000040 */
[----:B------:R-:W-:Y:S01]  /*5920*/  FSEL R66, R12, 0.0052134888246655464172, P5 ;  /* 0x3baad5ea0c427808 */ /* 0x000fe20002800000 */
[----:B------:R-:W-:Y:S01]  /*5930*/  FFMA R38, R31, R38, R42 ;  /* 0x000000261f267223 */ /* 0x000fe2000000002a */
[----:B------:R-:W-:Y:S01]  /*5940*/  FSEL R32, R15, 0.11284004896879196167, P2 ;  /* 0x3de718af0f207808 */ /* 0x000fe20001000000 */
        /* <DEDUP_REMOVED lines=11> */
[C---:B------:R-:W-:Y:S01]  /*5a00*/  FSEL R42, R20.reuse, -0.37612664699554443359, P4 ;  /* 0xbec093ac142a7808 */ /* 0x040fe20002000000 */
        /* <DEDUP_REMOVED lines=14> */
[----:B------:R-:W-:Y:S01]  /*5af0*/  FMUL R44, R48, 0.70710676908493041992 ;  /* 0x3f3504f3302c7820 */ /* 0x000fe20000400000 */
[----:B------:R-:W-:Y:S01]  /*5b00*/  FMUL R64, R4, 0.70710676908493041992 ;  /* 0x3f3504f304407820 */ /* 0x000fe20000400000 */
[----:B------:R-:W-:Y:S01]  /*5b10*/  FFMA R30, R30, R31, R31 ;  /* 0x0000001f1e1e7223 */ /* 0x000fe2000000001f */
[----:B------:R-:W-:Y:S01]  /*5b20*/  FSEL R31, -|R43|, R43, P5 ;  /* 0x0000002b2b1f7208 */ /* 0x000fe20002800300 */
[----:B------:R-:W-:Y:S01]  /*5b30*/  FFMA R36, R33, R36, R37 ;  /* 0x0000002421247223 */ /* 0x000fe20000000025 */
[----:B------:R-:W-:-:S02]  /*5b40*/  FMUL R42, R64, R64 ;  /* 0x00000040402a7220 */ /* 0x000fc40000400000 */
[----:B------:R-:W2:Y:S01]  /*5b50*/  @P4 MUFU.EX2 R33, R30 ;  /* 0x0000001e00214308 */ /* 0x000ea20000000800 */
[----:B------:R-:W-:-:S07]  /*5b60*/  FFMA R31, R36, R31, R31 ;  /* 0x0000001f241f7223 */ /* 0x000fce000000001f */
[----:B------:R-:W3:Y:S01]  /*5b70*/  @P5 MUFU.EX2 R36, R31 ;  /* 0x0000001f00245308 */ /* 0x000ee20000000800 */
[----:B-1----:R-:W-:-:S05]  /*5b80*/  @P2 FADD R32, -R32, 1 ;  /* 0x3f80000020202421 */ /* 0x002fca0000000100 */
[----:B------:R-:W-:Y:S01]  /*5b90*/  @P2 LOP3.LUT R29, R32, 0x80000000, R39, 0xb8, !PT ;  /* 0x80000000201d2812 */ /* 0x000fe200078eb827 */
[C---:B------:R-:W-:Y:S01]  /*5ba0*/  FMUL R32, R65.reuse, R65 ;  /* 0x0000004141207220 */ /* 0x040fe20000400000 */
[----:B------:R-:W-:Y:S01]  /*5bb0*/  FSETP.GE.AND P2, PT, |R65|, 1.0029599666595458984, PT ;  /* 0x3f8060fe4100780b */ /* 0x000fe20003f46200 */
[----:B--2---:R-:W-:Y:S02]  /*5bc0*/  @P4 FADD R33, -R33, 1 ;  /* 0x3f80000021214421 */ /* 0x004fe40000000100 */
[----:B------:R-:W-:Y:S01]  /*5bd0*/  FADD R29, R29, 1 ;  /* 0x3f8000001d1d7421 */ /* 0x000fe20000000000 */
[----:B------:R-:W-:Y:S02]  /*5be0*/  FSEL R32, |R65|, R32, P2 ;  /* 0x0000002041207208 */ /* 0x000fe40001000200 */
[----:B------:R-:W-:Y:S02]  /*5bf0*/  @P4 LOP3.LUT R30, R33, 0x80000000, R68, 0xb8, !PT ;  /* 0x80000000211e4812 */ /* 0x000fe400078eb844 */
[----:B------:R-:W-:Y:S01]  /*5c00*/  FSETP.GE.AND P4, PT, |R44|, 1.0029599666595458984, PT ;  /* 0x3f8060fe2c00780b */ /* 0x000fe20003f86200 */
[----:B---3--:R-:W-:Y:S01]  /*5c10*/  @P5 FADD R36, -R36, 1 ;  /* 0x3f80000024245421 */ /* 0x008fe20000000100 */
[----:B------:R-:W-:Y:S01]  /*5c20*/  FSEL R33, R0, 8.4834944573231041431e-05, P2 ;  /* 0x38b1e96a00217808 */ /* 0x000fe20001000000 */
[----:B------:R-:W-:Y:S01]  /*5c30*/  FADD R30, R30, 1 ;  /* 0x3f8000001e1e7421 */ /* 0x000fe20000000000 */
[----:B------:R-:W-:-:S02]  /*5c40*/  FSEL R37, -R3, -0.00082130916416645050049, P2 ;  /* 0xba574d2003257808 */ /* 0x000fc40001000100 */
[----:B------:R-:W-:Y:S01]  /*5c50*/  @P5 LOP3.LUT R31, R36, 0x80000000, R43, 0xb8, !PT ;  /* 0x80000000241f5812 */ /* 0x000fe200078eb82b */
[----:B------:R-:W-:Y:S01]  /*5c60*/  FMUL R36, R44, R44 ;  /* 0x0000002c2c247220 */ /* 0x000fe20000400000 */
[----:B------:R-:W-:Y:S01]  /*5c70*/  FSEL R39, R0, 8.4834944573231041431e-05, P4 ;  /* 0x38b1e96a00277808 */ /* 0x000fe20002000000 */
[----:B------:R-:W-:Y:S01]  /*5c80*/  FFMA R33, R32, R33, R37 ;  /* 0x0000002120217223 */ /* 0x000fe20000000025 */
[----:B------:R-:W-:Y:S01]  /*5c90*/  FSEL R43, -R3, -0.00082130916416645050049, P4 ;  /* 0xba574d20032b7808 */ /* 0x000fe20002000100 */
[----:B------:R-:W-:Y:S01]  /*5ca0*/  FADD R31, R31, 1 ;  /* 0x3f8000001f1f7421 */ /* 0x000fe20000000000 */
[----:B------:R-:W-:Y:S02]  /*5cb0*/  FSEL R38, |R44|, R36, P4 ;  /* 0x000000242c267208 */ /* 0x000fe40002000200 */
[----:B------:R-:W-:Y:S01]  /*5cc0*/  FSETP.GE.AND P5, PT, |R64|, 1.0029599666595458984, PT ;  /* 0x3f8060fe4000780b */ /* 0x000fe20003fa6200 */
[----:B------:R-:W-:Y:S01]  /*5cd0*/  FMUL R31, R31, R46 ;  /* 0x0000002e1f1f7220 */ /* 0x000fe20000400000 */
[----:B------:R-:W-:Y:S01]  /*5ce0*/  FSEL R37, R12, 0.0052134888246655464172, P2 ;  /* 0x3baad5ea0c257808 */ /* 0x000fe20001000000 */
[----:B------:R-:W-:Y:S01]  /*5cf0*/  FFMA R43, R38, R39, R43 ;  /* 0x00000027262b7223 */ /* 0x000fe2000000002b */
[----:B------:R-:W-:-:S02]  /*5d00*/  FSEL R42, |R64|, R42, P5 ;  /* 0x0000002a402a7208 */ /* 0x000fc40002800200 */
[----:B------:R-:W-:Y:S01]  /*5d10*/  FSEL R47, R0, 8.4834944573231041431e-05, P5 ;  /* 0x38b1e96a002f7808 */ /* 0x000fe20002800000 */
[----:B------:R-:W-:Y:S01]  /*5d20*/  FFMA R33, R32, R33, R37 ;  /* 0x0000002120217223 */ /* 0x000fe20000000025 */
[----:B------:R-:W-:Y:S02]  /*5d30*/  FSEL R49, -R3, -0.00082130916416645050049, P5 ;  /* 0xba574d2003317808 */ /* 0x000fe40002800100 */
[----:B------:R-:W-:Y:S02]  /*5d40*/  FSEL R45, R12, 0.0052134888246655464172, P4 ;  /* 0x3baad5ea0c2d7808 */ /* 0x000fe40002000000 */
[----:B------:R-:W-:Y:S01]  /*5d50*/  FSEL R39, -R14, -0.026868773624300956726, P2 ;  /* 0xbcdc1be70e277808 */ /* 0x000fe20001000100 */
[----:B------:R-:W-:Y:S01]  /*5d60*/  FFMA R47, R42, R47, R49 ;  /* 0x0000002f2a2f7223 */ /* 0x000fe20000000031 */
[----:B------:R-:W-:Y:S01]  /*5d70*/  FSEL R63, R12, 0.0052134888246655464172, P5 ;  /* 0x3baad5ea0c3f7808 */ /* 0x000fe20002800000 */
[----:B------:R-:W-:Y:S01]  /*5d80*/  FFMA R43, R38, R43, R45 ;  /* 0x0000002b262b7223 */ /* 0x000fe2000000002d */
[C---:B------:R-:W-:Y:S01]  /*5d90*/  FSEL R37, R15.reuse, 0.11284004896879196167, P2 ;  /* 0x3de718af0f257808 */ /* 0x040fe20001000000 */
[----:B------:R-:W-:Y:S01]  /*5da0*/  FFMA R33, R32, R33, R39 ;  /* 0x0000002120217223 */ /* 0x000fe20000000027 */
[----:B------:R-:W-:Y:S01]  /*5db0*/  FSEL R45, -R14, -0.026868773624300956726, P4 ;  /* 0xbcdc1be70e2d7808 */ /* 0x000fe20002000100 */
[----:B------:R-:W-:Y:S01]  /*5dc0*/  FFMA R63, R42, R47, R63 ;  /* 0x0000002f2a3f7223 */ /* 0x000fe2000000003f */
[----:B------:R-:W-:Y:S01]  /*5dd0*/  FSEL R39, R20, -0.37612664699554443359, P2 ;  /* 0xbec093ac14277808 */ /* 0x000fe20001000000 */
[----:B------:R-:W-:Y:S01]  /*5de0*/  FFMA R33, R32, R33, R37 ;  /* 0x0000002120217223 */ /* 0x000fe20000000025 */
[----:B------:R-:W-:Y:S01]  /*5df0*/  FSEL R47, R15, 0.11284004896879196167, P4 ;  /* 0x3de718af0f2f7808 */ /* 0x000fe20002000000 */
[----:B------:R-:W-:Y:S01]  /*5e00*/  FFMA R43, R38, R43, R45 ;  /* 0x0000002b262b7223 */ /* 0x000fe2000000002d */
[----:B------:R-:W-:Y:S01]  /*5e10*/  FSEL R49, -R14, -0.026868773624300956726, P5 ;  /* 0xbcdc1be70e317808 */ /* 0x000fe20002800100 */
[----:B------:R-:W-:Y:S01]  /*5e20*/  FFMA R33, R32, R33, R39 ;  /* 0x0000002120217223 */ /* 0x000fe20000000027 */
[----:B------:R-:W-:Y:S01]  /*5e30*/  FSEL R37, R21, 0.12837915122509002686, P2 ;  /* 0x3e0375d315257808 */ /* 0x000fe20001000000 */
[----:B------:R-:W-:Y:S01]  /*5e40*/  FFMA R43, R38, R43, R47 ;  /* 0x0000002b262b7223 */ /* 0x000fe2000000002f */
[----:B------:R-:W-:Y:S01]  /*5e50*/  FSEL R39, R20, -0.37612664699554443359, P4 ;  /* 0xbec093ac14277808 */ /* 0x000fe20002000000 */
[----:B------:R-:W-:Y:S01]  /*5e60*/  FFMA R49, R42, R63, R49 ;  /* 0x0000003f2a317223 */ /* 0x000fe20000000031 */
[----:B------:R-:W-:Y:S01]  /*5e70*/  FSEL R45, R15, 0.11284004896879196167, P5 ;  /* 0x3de718af0f2d7808 */ /* 0x000fe20002800000 */
[----:B------:R-:W-:Y:S01]  /*5e80*/  FFMA R33, R32, R33, R37 ;  /* 0x0000002120217223 */ /* 0x000fe20000000025 */
[----:B------:R-:W-:Y:S01]  /*5e90*/  FSEL R36, -|R65|, R65, P2 ;  /* 0x0000004141247208 */ /* 0x000fe20001000300 */
[----:B------:R-:W-:Y:S01]  /*5ea0*/  FFMA R39, R38, R43, R39 ;  /* 0x0000002b26277223 */ /* 0x000fe20000000027 */
[----:B------:R-:W-:Y:S01]  /*5eb0*/  FSEL R37, R21, 0.12837915122509002686, P4 ;  /* 0x3e0375d315257808 */ /* 0x000fe20002000000 */
[----:B------:R-:W-:Y:S01]  /*5ec0*/  FFMA R45, R42, R49, R45 ;  /* 0x000000312a2d7223 */ /* 0x000fe2000000002d */
[----:B------:R-:W-:Y:S01]  /*5ed0*/  FSEL R43, R20, -0.37612664699554443359, P5 ;  /* 0xbec093ac142b7808 */ /* 0x000fe20002800000 */
[----:B------:R-:W-:Y:S01]  /*5ee0*/  FFMA R33, R33, R36, R36 ;  /* 0x0000002421217223 */ /* 0x000fe20000000024 */
[----:B------:R-:W-:Y:S01]  /*5ef0*/  FSEL R36, -|R44|, R44, P4 ;  /* 0x0000002c2c247208 */ /* 0x000fe20002000300 */
[----:B------:R-:W-:Y:S01]  /*5f00*/  FFMA R37, R38, R39, R37 ;  /* 0x0000002726257223 */ /* 0x000fe20000000025 */
[----:B------:R-:W-:Y:S01]  /*5f10*/  FSEL R38, R21, 0.12837915122509002686, P5 ;  /* 0x3e0375d315267808 */ /* 0x000fe20002800000 */
[----:B------:R-:W-:Y:S01]  /*5f20*/  FFMA R43, R42, R45, R43 ;  /* 0x0000002d2a2b7223 */ /* 0x000fe2000000002b */
[----:B------:R-:W-:Y:S01]  /*5f30*/  FSEL R39, -|R64|, R64, P5 ;  /* 0x0000004040277208 */ /* 0x000fe20002800300 */
[----:B------:R-:W-:Y:S01]  /*5f40*/  FFMA R36, R37, R36, R36 ;  /* 0x0000002425247223 */ /* 0x000fe20000000024 */
[----:B------:R-:W1:Y:S01]  /*5f50*/  @P2 MUFU.EX2 R32, R33 ;  /* 0x0000002100202308 */ /* 0x000e620000000800 */
[----:B------:R-:W-:Y:S01]  /*5f60*/  FFMA R38, R42, R43, R38 ;  /* 0x0000002b2a267223 */ /* 0x000fe20000000026 */
[----:B------:R-:W-:Y:S01]  /*5f70*/  FFMA R45, R62, R50, R5 ;  /* 0x000000323e2d7223 */ /* 0x000fe20000000005 */
[----:B------:R-:W-:-:S02]  /*5f80*/  FMUL R47, R77, 0.70710676908493041992 ;  /* 0x3f3504f34d2f7820 */ /* 0x000fc40000400000 */
[----:B------:R-:W-:Y:S01]  /*5f90*/  FFMA R38, R38, R39, R39 ;  /* 0x0000002726267223 */ /* 0x000fe20000000027 */
[----:B------:R-:W-:Y:S01]  /*5fa0*/  FMUL R68, R45, 0.70710676908493041992 ;  /* 0x3f3504f32d447820 */ /* 0x000fe20000400000 */
[----:B------:R-:W-:Y:S01]  /*5fb0*/  FMUL R43, R47, R47 ;  /* 0x0000002f2f2b7220 */ /* 0x000fe20000400000 */
[----:B------:R-:W2:Y:S02]  /*5fc0*/  @P4 MUFU.EX2 R37, R36 ;  /* 0x0000002400254308 */ /* 0x000ea40000000800 */
[----:B------:R-:W-:-:S06]  /*5fd0*/  FMUL R5, R68, R68 ;  /* 0x0000004444057220 */ /* 0x000fcc0000400000 */
[----:B------:R-:W3:Y:S01]  /*5fe0*/  @P5 MUFU.EX2 R39, R38 ;  /* 0x0000002600275308 */ /* 0x000ee20000000800 */
[----:B-1----:R-:W-:-:S05]  /*5ff0*/  @P2 FADD R32, -R32, 1 ;  /* 0x3f80000020202421 */ /* 0x002fca0000000100 */
[----:B------:R-:W-:Y:S02]  /*6000*/  @P2 LOP3.LUT R33, R32, 0x80000000, R65, 0xb8, !PT ;  /* 0x8000000020212812 */ /* 0x000fe400078eb841 */
[C---:B------:R-:W-:Y:S01]  /*6010*/  FSETP.GE.AND P2, PT, |R68|.reuse, 1.0029599666595458984, PT ;  /* 0x3f8060fe4400780b */ /* 0x040fe20003f46200 */
[----:B--2---:R-:W-:Y:S02]  /*6020*/  @P4 FADD R37, -R37, 1 ;  /* 0x3f80000025254421 */ /* 0x004fe40000000100 */
[----:B------:R-:W-:Y:S01]  /*6030*/  FADD R33, R33, 1 ;  /* 0x3f80000021217421 */ /* 0x000fe20000000000 */
[----:B------:R-:W-:Y:S02]  /*6040*/  FSEL R5, |R68|, R5, P2 ;  /* 0x0000000544057208 */ /* 0x000fe40001000200 */
[----:B------:R-:W-:Y:S01]  /*6050*/  @P4 LOP3.LUT R36, R37, 0x80000000, R44, 0xb8, !PT ;  /* 0x8000000025244812 */ /* 0x000fe200078eb82c */
[C---:B------:R-:W-:Y:S01]  /*6060*/  FMUL R37, R70.reuse, R70 ;  /* 0x0000004646257220 */ /* 0x040fe20000400000 */
[----:B------:R-:W-:Y:S01]  /*6070*/  FSETP.GE.AND P4, PT, |R70|, 1.0029599666595458984, PT ;  /* 0x3f8060fe4600780b */ /* 0x000fe20003f86200 */
[----:B---3--:R-:W-:Y:S01]  /*6080*/  @P5 FADD R39, -R39, 1 ;  /* 0x3f80000027275421 */ /* 0x008fe20000000100 */
[----:B------:R-:W-:Y:S01]  /*6090*/  FSEL R8, R0, 8.4834944573231041431e-05, P2 ;  /* 0x38b1e96a00087808 */ /* 0x000fe20001000000 */
[----:B------:R-:W-:Y:S01]  /*60a0*/  FADD R36, R36, 1 ;  /* 0x3f80000024247421 */ /* 0x000fe20000000000 */
[----:B------:R-:W-:-:S02]  /*60b0*/  FSEL R32, -R3, -0.00082130916416645050049, P2 ;  /* 0xba574d2003207808 */ /* 0x000fc40001000100 */
[----:B------:R-:W-:Y:S02]  /*60c0*/  @P5 LOP3.LUT R38, R39, 0x80000000, R64, 0xb8, !PT ;  /* 0x8000000027265812 */ /* 0x000fe400078eb840 */
[----:B------:R-:W-:Y:S01]  /*60d0*/  FSEL R39, |R70|, R37, P4 ;  /* 0x0000002546277208 */ /* 0x000fe20002000200 */
[----:B------:R-:W-:Y:S01]  /*60e0*/  FFMA R8, R5, R8, R32 ;  /* 0x0000000805087223 */ /* 0x000fe20000000020 */
[----:B------:R-:W-:Y:S01]  /*60f0*/  FSEL R42, R0, 8.4834944573231041431e-05, P4 ;  /* 0x38b1e96a002a7808 */ /* 0x000fe20002000000 */
[----:B------:R-:W-:Y:S01]  /*6100*/  FADD R38, R38, 1 ;  /* 0x3f80000026267421 */ /* 0x000fe20000000000 */
[----:B------:R-:W-:Y:S02]  /*6110*/  FSEL R44, -R3, -0.00082130916416645050049, P4 ;  /* 0xba574d20032c7808 */ /* 0x000fe40002000100 */
[----:B------:R-:W-:Y:S02]  /*6120*/  FSETP.GE.AND P5, PT, |R47|, 1.0029599666595458984, PT ;  /* 0x3f8060fe2f00780b */ /* 0x000fe40003fa6200 */
        /* <DEDUP_REMOVED lines=50> */
[----:B------:R-:W-:Y:S01]  /*6450*/  @P2 LOP3.LUT R8, R5, 0x80000000, R68, 0xb8, !PT ;  /* 0x8000000005082812 */ /* 0x000fe200078eb844 */
[----:B--2---:R-:W-:-:S04]  /*6460*/  @P4 FADD R37, -R37, 1 ;  /* 0x3f80000025254421 */ /* 0x004fc80000000100 */
[----:B------:R-:W-:Y:S01]  /*6470*/  FADD R8, R8, 1 ;  /* 0x3f80000008087421 */ /* 0x000fe20000000000 */
[----:B------:R-:W-:Y:S01]  /*6480*/  @P4 LOP3.LUT R32, R37, 0x80000000, R70, 0xb8, !PT ;  /* 0x8000000025204812 */ /* 0x000fe200078eb846 */
[----:B------:R-:W-:Y:S01]  /*6490*/  FMUL R37, R53, 0.70710676908493041992 ;  /* 0x3f3504f335257820 */ /* 0x000fe20000400000 */
[----:B------:R-:W-:Y:S01]  /*64a0*/  FSETP.GE.AND P4, PT, |R64|, 1.0029599666595458984, PT ;  /* 0x3f8060fe4000780b */ /* 0x000fe20003f86200 */
[----:B---3--:R-:W-:Y:S02]  /*64b0*/  @P5 FADD R42, -R42, 1 ;  /* 0x3f8000002a2a5421 */ /* 0x008fe40000000100 */
[C---:B------:R-:W-:Y:S01]  /*64c0*/  FMUL R5, R37.reuse, R37 ;  /* 0x0000002525057220 */ /* 0x040fe20000400000 */
[----:B------:R-:W-:Y:S01]  /*64d0*/  FSETP.GE.AND P2, PT, |R37|, 1.0029599666595458984, PT ;  /* 0x3f8060fe2500780b */ /* 0x000fe20003f46200 */
[----:B------:R-:W-:Y:S01]  /*64e0*/  FADD R32, R32, 1 ;  /* 0x3f80000020207421 */ /* 0x000fe20000000000 */
[----:B------:R-:W-:Y:S02]  /*64f0*/  @P5 LOP3.LUT R39, R42, 0x80000000, R47, 0xb8, !PT ;  /* 0x800000002a275812 */ /* 0x000fe400078eb82f */
[----:B------:R-:W-:-:S02]  /*6500*/  FSETP.GE.AND P5, PT, |R66|, 1.0029599666595458984, PT ;  /* 0x3f8060fe4200780b */ /* 0x000fc40003fa6200 */
[----:B------:R-:W-:Y:S01]  /*6510*/  FSEL R5, |R37|, R5, P2 ;  /* 0x0000000525057208 */ /* 0x000fe20001000200 */
[----:B------:R-:W-:Y:S01]  /*6520*/  FADD R39, R39, 1 ;  /* 0x3f80000027277421 */ /* 0x000fe20000000000 */
[----:B------:R-:W-:Y:S02]  /*6530*/  FSEL R6, R0, 8.4834944573231041431e-05, P2 ;  /* 0x38b1e96a00067808 */ /* 0x000fe40001000000 */
[----:B------:R-:W-:Y:S02]  /*6540*/  FSEL R42, -R3, -0.00082130916416645050049, P2 ;  /* 0xba574d20032a7808 */ /* 0x000fe40001000100 */
[----:B------:R-:W-:Y:S02]  /*6550*/  FSEL R7, |R64|, R7, P4 ;  /* 0x0000000740077208 */ /* 0x000fe40002000200 */
[----:B------:R-:W-:Y:S01]  /*6560*/  FSEL R44, R0, 8.4834944573231041431e-05, P4 ;  /* 0x38b1e96a002c7808 */ /* 0x000fe20002000000 */
[----:B------:R-:W-:Y:S01]  /*6570*/  FFMA R6, R5, R6, R42 ;  /* 0x0000000605067223 */ /* 0x000fe2000000002a */
[----:B------:R-:W-:-:S02]  /*6580*/  FSEL R50, -R3, -0.00082130916416645050049, P4 ;  /* 0xba574d2003327808 */ /* 0x000fc40002000100 */
[----:B------:R-:W-:Y:S02]  /*6590*/  FSEL R52, R0, 8.4834944573231041431e-05, P5 ;  /* 0x38b1e96a00347808 */ /* 0x000fe40002800000 */
[----:B------:R-:W-:Y:S01]  /*65a0*/  FSEL R0, R12, 0.0052134888246655464172, P2 ;  /* 0x3baad5ea0c007808 */ /* 0x000fe20001000000 */
[----:B------:R-:W-:Y:S01]  /*65b0*/  FFMA R44, R7, R44, R50 ;  /* 0x0000002c072c7223 */ /* 0x000fe20000000032 */
[----:B------:R-:W-:Y:S02]  /*65c0*/  FSEL R54, -R3, -0.00082130916416645050049, P5 ;  /* 0xba574d2003367808 */ /* 0x000fe40002800100 */
[----:B------:R-:W-:Y:S01]  /*65d0*/  FSEL R35, |R66|, R35, P5 ;  /* 0x0000002342237208 */ /* 0x000fe20002800200 */
[----:B------:R-:W-:Y:S01]  /*65e0*/  FFMA R0, R5, R6, R0 ;  /* 0x0000000605007223 */ /* 0x000fe20000000000 */
[C---:B------:R-:W-:Y:S02]  /*65f0*/  FSEL R42, R12.reuse, 0.0052134888246655464172, P4 ;  /* 0x3baad5ea0c2a7808 */ /* 0x040fe40002000000 */
[----:B------:R-:W-:Y:S01]  /*6600*/  FSEL R50, R12, 0.0052134888246655464172, P5 ;  /* 0x3baad5ea0c327808 */ /* 0x000fe20002800000 */
[----:B------:R-:W-:Y:S01]  /*6610*/  FFMA R52, R35, R52, R54 ;  /* 0x0000003423347223 */ /* 0x000fe20000000036 */
[C---:B------:R-:W-:Y:S01]  /*6620*/  FSEL R12, -R14.reuse, -0.026868773624300956726, P2 ;  /* 0xbcdc1be70e0c7808 */ /* 0x040fe20001000100 */
[----:B------:R-:W-:Y:S01]  /*6630*/  FFMA R42, R7, R44, R42 ;  /* 0x0000002c072a7223 */ /* 0x000fe2000000002a */
[----:B------:R-:W-:Y:S01]  /*6640*/  FSEL R6, R15, 0.11284004896879196167, P2 ;  /* 0x3de718af0f067808 */ /* 0x000fe20001000000 */
[----:B------:R-:W-:Y:S01]  /*6650*/  FFMA R50, R35, R52, R50 ;  /* 0x0000003423327223 */ /* 0x000fe20000000032 */
[----:B------:R-:W-:Y:S01]  /*6660*/  FSEL R44, -R14, -0.026868773624300956726, P4 ;  /* 0xbcdc1be70e2c7808 */ /* 0x000fe20002000100 */
[----:B------:R-:W-:Y:S01]  /*6670*/  FFMA R0, R5, R0, R12 ;  /* 0x0000000005007223 */ /* 0x000fe2000000000c */
[----:B------:R-:W-:-:S02]  /*6680*/  FSEL R12, R20, -0.37612664699554443359, P2 ;  /* 0xbec093ac140c7808 */ /* 0x000fc40001000000 */
[----:B------:R-:W-:Y:S01]  /*6690*/  FSEL R52, -R14, -0.026868773624300956726, P5 ;  /* 0xbcdc1be70e347808 */ /* 0x000fe20002800100 */
        /* <DEDUP_REMOVED lines=11> */
[----:B------:R-:W-:Y:S01]  /*6750*/  FSEL R42, R15, 0.11284004896879196167, P5 ;  /* 0x3de718af0f2a7808 */ /* 0x000fe20002800000 */
[----:B------:R-:W-:Y:S01]  /*6760*/  FFMA R50, R35, R50, R52 ;  /* 0x0000003223327223 */ /* 0x000fe20000000034 */
[----:B------:R-:W-:Y:S01]  /*6770*/  FFMA R12, R0, R3, R3 ;  /* 0x00000003000c7223 */ /* 0x000fe20000000003 */
[----:B------:R-:W-:Y:S01]  /*6780*/  FSEL R3, -|R64|, R64, P4 ;  /* 0x0000004040037208 */ /* 0x000fe20002000300 */
        /* <DEDUP_REMOVED lines=8> */
[----:B------:R-:W-:Y:S01]  /*6810*/  FMUL R6, R23, 0.5 ;  /* 0x3f00000017067820 */ /* 0x000fe20000400000 */
[----:B------:R-:W-:-:S02]  /*6820*/  IMAD.U32 R7, RZ, RZ, UR9 ;  /* 0x00000009ff077e24 */ /* 0x000fc4000f8e00ff */
[----:B------:R-:W-:Y:S01]  /*6830*/  FFMA R20, R35, R20, R21 ;  /* 0x0000001423147223 */ /* 0x000fe20000000015 */
[----:B------:R-:W-:Y:S01]  /*6840*/  FMUL R27, R27, R6 ;  /* 0x000000061b1b7220 */ /* 0x000fe20000400000 */
[----:B------:R-:W-:Y:S02]  /*6850*/  FMUL R6, R11, 0.5 ;  /* 0x3f0000000b067820 */ /* 0x000fe40000400000 */
[----:B------:R-:W-:Y:S01]  /*6860*/  FFMA R20, R20, R5, R5 ;  /* 0x0000000514147223 */ /* 0x000fe20000000005 */
[----:B------:R-:W2:Y:S01]  /*6870*/  @P4 MUFU.EX2 R3, R14 ;  /* 0x0000000e00034308 */ /* 0x000ea20000000800 */
[----:B------:R-:W-:Y:S02]  /*6880*/  IMAD R34, R7, 0x1000, R34 ;  /* 0x0000100007227824 */ /* 0x000fe400078e0222 */
[----:B------:R-:W-:Y:S01]  /*6890*/  FMUL R7, R45, 0.5 ;  /* 0x3f0000002d077820 */ /* 0x000fe20000400000 */
[----:B------:R-:W-:-:S03]  /*68a0*/  FMUL R6, R33, R6 ;  /* 0x0000000621067220 */ /* 0x000fc60000400000 */
[----:B------:R-:W-:Y:S01]  /*68b0*/  FMUL R21, R8, R7 ;  /* 0x0000000708157220 */ /* 0x000fe20000400000 */
[----:B------:R-:W-:Y:S01]  /*68c0*/  FMUL R7, R55, 0.5 ;  /* 0x3f00000037077820 */ /* 0x000fe20000400000 */
[----:B------:R-:W3:Y:S01]  /*68d0*/  @P5 MUFU.EX2 R5, R20 ;  /* 0x0000001400055308 */ /* 0x000ee20000000800 */
[----:B-1----:R-:W-:-:S05]  /*68e0*/  @P2 FADD R0, -R0, 1 ;  /* 0x3f80000000002421 */ /* 0x002fca0000000100 */
[----:B------:R-:W-:Y:S01]  /*68f0*/  @P2 LOP3.LUT R12, R0, 0x80000000, R37, 0xb8, !PT ;  /* 0x80000000000c2812 */ /* 0x000fe200078eb825 */
[----:B------:R-:W-:Y:S01]  /*6900*/  FMUL R0, R41, 0.5 ;  /* 0x3f00000029007820 */ /* 0x000fe20000400000 */
[----:B--2---:R-:W-:-:S03]  /*6910*/  @P4 FADD R3, -R3, 1 ;  /* 0x3f80000003034421 */ /* 0x004fc60000000100 */
[----:B------:R-:W-:Y:S02]  /*6920*/  FADD R12, R12, 1 ;  /* 0x3f8000000c0c7421 */ /* 0x000fe40000000000 */
[----:B------:R-:W-:Y:S01]  /*6930*/  @P4 LOP3.LUT R14, R3, 0x80000000, R64, 0xb8, !PT ;  /* 0x80000000030e4812 */ /* 0x000fe200078eb840 */
[----:B------:R-:W-:Y:S01]  /*6940*/  FMUL R3, R26, 0.5 ;  /* 0x3f0000001a037820 */ /* 0x000fe20000400000 */
[----:B------:R-:W-:Y:S01]  /*6950*/  FMUL R26, R25, R0 ;  /* 0x00000000191a7220 */ /* 0x000fe20000400000 */
[----:B---3--:R-:W-:Y:S01]  /*6960*/  @P5 FADD R5, -R5, 1 ;  /* 0x3f80000005055421 */ /* 0x008fe20000000100 */
[----:B------:R-:W-:Y:S01]  /*6970*/  FMUL R0, R9, 0.5 ;  /* 0x3f00000009007820 */ /* 0x000fe20000400000 */
[----:B------:R-:W-:Y:S01]  /*6980*/  FMUL R28, R28, R3 ;  /* 0x000000031c1c7220 */ /* 0x000fe20000400000 */
[----:B------:R-:W-:Y:S01]  /*6990*/  FMUL R3, R10, 0.5 ;  /* 0x3f0000000a037820 */ /* 0x000fe20000400000 */
[----:B------:R-:W-:Y:S01]  /*69a0*/  FMUL R9, R51, 0.5 ;  /* 0x3f00000033097820 */ /* 0x000fe20000400000 */
[----:B------:R-:W-:Y:S01]  /*69b0*/  @P5 LOP3.LUT R20, R5, 0x80000000, R66, 0xb8, !PT ;  /* 0x8000000005145812 */ /* 0x000fe200078eb842 */
[----:B------:R-:W-:Y:S01]  /*69c0*/  FMUL R5, R4, 0.5 ;  /* 0x3f00000004057820 */ /* 0x000fe20000400000 */
[----:B------:R-:W-:Y:S01]  /*69d0*/  FMUL R11, R30, R3 ;  /* 0x000000031e0b7220 */ /* 0x000fe20000400000 */
[----:B------:R-:W-:Y:S01]  /*69e0*/  FMUL R3, R48, 0.5 ;  /* 0x3f00000030037820 */ /* 0x000fe20000400000 */
[----:B------:R-:W-:Y:S01]  /*69f0*/  FMUL R10, R29, R0 ;  /* 0x000000001d0a7220 */ /* 0x000fe20000400000 */
[----:B------:R-:W-:Y:S01]  /*6a00*/  FMUL R15, R38, R5 ;  /* 0x00000005260f7220 */ /* 0x000fe20000400000 */
[----:B------:R-:W-:Y:S01]  /*6a10*/  FMUL R0, R77, 0.5 ;  /* 0x3f0000004d007820 */ /* 0x000fe20000400000 */
[----:B------:R-:W-:Y:S01]  /*6a20*/  FMUL R4, R36, R3 ;  /* 0x0000000324047220 */ /* 0x000fe20000400000 */
[----:B------:R-:W-:Y:S01]  /*6a30*/  FMUL R3, R53, 0.5 ;  /* 0x3f00000035037820 */ /* 0x000fe20000400000 */
[----:B------:R-:W-:Y:S01]  /*6a40*/  FMUL R5, R43, 0.5 ;  /* 0x3f0000002b057820 */ /* 0x000fe20000400000 */
[----:B------:R-:W-:Y:S01]  /*6a50*/  FADD R14, R14, 1 ;  /* 0x3f8000000e0e7421 */ /* 0x000fe20000000000 */
[----:B------:R-:W-:Y:S01]  /*6a60*/  FADD R20, R20, 1 ;  /* 0x3f80000014147421 */ /* 0x000fe20000000000 */
[----:B------:R-:W-:Y:S01]  /*6a70*/  FMUL R32, R32, R9 ;  /* 0x0000000920207220 */ /* 0x000fe20000400000 */
[----:B------:R-:W-:Y:S01]  /*6a80*/  FMUL R0, R39, R0 ;  /* 0x0000000027007220 */ /* 0x000fe20000400000 */
[----:B------:R-:W-:Y:S01]  /*6a90*/  FMUL R23, R12, R3 ;  /* 0x000000030c177220 */ /* 0x000fe20000400000 */
[----:B------:R-:W-:Y:S01]  /*6aa0*/  FMUL R14, R14, R5 ;  /* 0x000000050e0e7220 */ /* 0x000fe20000400000 */
[----:B------:R-:W-:Y:S01]  /*6ab0*/  FMUL R7, R20, R7 ;  /* 0x0000000714077220 */ /* 0x000fe20000400000 */
[----:B------:R-:W-:-:S02]  /*6ac0*/  LEA R3, R34, UR52, 0x1 ;  /* 0x0000003422037c11 */ /* 0x000fc4000f8e08ff */
[----:B------:R-:W-:Y:S02]  /*6ad0*/  F2FP.BF16.F32.PACK_AB R10, R11, R10 ;  /* 0x0000000a0b0a723e */ /* 0x000fe400000010ff */
[----:B------:R-:W-:Y:S02]  /*6ae0*/  F2FP.BF16.F32.PACK_AB R8, R26, R13 ;  /* 0x0000000d1a08723e */ /* 0x000fe400000010ff */
[----:B------:R-:W-:Y:S02]  /*6af0*/  F2FP.BF16.F32.PACK_AB R9, R28, R27 ;  /* 0x0000001b1c09723e */ /* 0x000fe400000010ff */
[----:B------:R-:W-:Y:S02]  /*6b00*/  F2FP.BF16.F32.PACK_AB R11, R6, R31 ;  /* 0x0000001f060b723e */ /* 0x000fe400000010ff */
[----:B------:R-:W-:Y:S02]  /*6b10*/  F2FP.BF16.F32.PACK_AB R4, R15, R4 ;  /* 0x000000040f04723e */ /* 0x000fe400000010ff */
[----:B------:R-:W-:Y:S01]  /*6b20*/  F2FP.BF16.F32.PACK_AB R5, R32, R21 ;  /* 0x000000152005723e */ /* 0x000fe200000010ff */
[----:B------:R1:W-:Y:S01]  /*6b30*/  STSM.16.M88.4 [R3+0x200], R8 ;  /* 0x0002000803007844 */ /* 0x0003e20000000200 */
[----:B------:R-:W-:-:S02]  /*6b40*/  F2FP.BF16.F32.PACK_AB R6, R23, R0 ;  /* 0x000000001706723e */ /* 0x000fc400000010ff */
[----:B------:R-:W-:Y:S02]  /*6b50*/  F2FP.BF16.F32.PACK_AB R7, R7, R14 ;  /* 0x0000000e0707723e */ /* 0x000fe400000010ff */
[----:B------:R-:W-:-:S05]  /*6b60*/  IADD3 R24, R24, 0x200, R3 ;  /* 0x0000020018187810 */ /* 0x000fca0007ffe003 */
[----:B------:R1:W-:Y:S01]  /*6b70*/  STSM.16.M88.4 [R24], R4 ;  /* 0x0000000418007844 */ /* 0x0003e20000000200 */
[----:B------:R-:W-:Y:S01]  /*6b80*/  @!PT LDS RZ, [RZ] ;  /* 0x00000000fffff984 */ /* 0x000fe20000000800 */
[----:B------:R-:W-:Y:S01]  /*6b90*/  @!PT LDS RZ, [RZ] ;  /* 0x00000000fffff984 */ /* 0x000fe20000000800 */
[----:B------:R-:W-:Y:S01]  /*6ba0*/  @!PT LDS RZ, [RZ] ;  /* 0x00000000fffff984 */ /* 0x000fe20000000800 */
[----:B------:R-:W-:Y:S01]  /*6bb0*/  @!PT LDS RZ, [RZ] ;  /* 0x00000000fffff984 */ /* 0x000fe20000000800 */
[----:B------:R2:W-:Y:S06]  /*6bc0*/  MEMBAR.ALL.CTA ;  /* 0x0000000000007992 */ /* 0x0005ec0000008000 */
[----:B--2---:R-:W2:Y:S02]  /*6bd0*/  FENCE.VIEW.ASYNC.S ;  /* 0x00000000000073c6 */ /* 0x004ea40000000000 */
[----:B--2---:R-:W-:Y:S06]  /*6be0*/  BAR.SYNC.DEFER_BLOCKING 0x1, 0x100 ;  /* 0x0044000000007b1d */ /* 0x004fec0000010000 */
[----:B------:R-:W-:Y:S05]  /*6bf0*/  @P3 BRA `(.L_x_70) ;  /* 0x0000000000283947 */ /* 0x000fea0003800000 */
[----:B------:R-:W-:Y:S02]  /*6c00*/  ULEA UR4, UR9, UR52, 0xd ;  /* 0x0000003409047291 */ /* 0x000fe4000f8e683f */
[----:B------:R-:W-:Y:S02]  /*6c10*/  UIADD3 UR10, UP0, UR54, 0x4f0, URZ ;  /* 0x000004f0360a7890 */ /* 0x000fe4000ff1e03f */
[----:B------:R-:W-:Y:S02]  /*6c20*/  UIADD3 UR5, UR45, 0x20, URZ ;  /* 0x000000202d057890 */ /* 0x000fe4000fffe03f */
[----:B------:R-:W-:Y:S02]  /*6c30*/  UIADD3 UR4, UR4, 0x200, URZ ;  /* 0x0000020004047890 */ /* 0x000fe4000fffe03f */
[----:B------:R-:W-:Y:S01]  /*6c40*/  UIADD3.X UR11, URZ, UR55, URZ, UP0, !UPT ;  /* 0x000000373f0b7290 */ /* 0x000fe200087fe43f */
[----:B------:R-:W-:Y:S01]  /*6c50*/  UMOV UR6, UR46 ;  /* 0x0000002e00067c82 */ /* 0x000fe20008000000 */
[----:B------:R-:W-:-:S07]  /*6c60*/  UMOV UR7, UR47 ;  /* 0x0000002f00077c82 */ /* 0x000fce0008000000 */
[----:B------:R2:W-:Y:S01]  /*6c70*/  UTMASTG.3D [UR4], [UR10] ;  /* 0x000000040a0073b5 */ /* 0x0005e20008010000 */
[----:B------:R0:W-:Y:S01]  /*6c80*/  UTMACMDFLUSH ;  /* 0x00000000000079b7 */ /* 0x0001e20000000000 */
[----:B--2---:R-:W-:-:S04]  /*6c90*/  DEPBAR.LE SB0, 0x1 ;  /* 0x000080400000791a */ /* 0x004fc80000000000 */
.L_x_70:
[----:B------:R-:W-:Y:S05]  /*6ca0*/  BSYNC B0 ;  /* 0x0000000000007941 */ /* 0x000fea0003800000 */
.L_x_69:
[----:B------:R-:W-:Y:S06]  /*6cb0*/  BAR.SYNC.DEFER_BLOCKING 0x1, 0x100 ;  /* 0x0044000000007b1d */ /* 0x000fec0000010000 */
[----:B------:R-:W-:Y:S04]  /*6cc0*/  BSSY B0, `(.L_x_71) ;  /* 0x0000009000007945 */ /* 0x000fe80003800000 */
[----:B------:R-:W-:Y:S05]  /*6cd0*/  @P0 BRA `(.L_x_72) ;  /* 0x00000000001c0947 */ /* 0x000fea0003800000 */
[----:B------:R-:W-:-:S13]  /*6ce0*/  ISETP.NE.AND P0, PT, R83, 0x3, PT ;  /* 0x000000035300780c */ /* 0x000fda0003f05270 */
[----:B------:R-:W-:Y:S05]  /*6cf0*/  @!P0 BRA `(.L_x_73) ;  /* 0x0000000000048947 */ /* 0x000fea0003800000 */
[----:B------:R-:W-:Y:S01]  /*6d00*/  BPT.TRAP 0x1 ;  /* 0x000000040000795c */ /* 0x000fe20000300000 */
.L_x_73:
[----:B------:R-:W-:-:S04]  /*6d10*/  ULEA UR4, UR40, UR52, 0x3 ;  /* 0x0000003428047291 */ /* 0x000fc8000f8e183f */
[----:B------:R-:W-:-:S04]  /*6d20*/  UIADD3 UR4, UR4, 0x98, URZ ;  /* 0x0000009804047890 */ /* 0x000fc8000fffe03f */
[----:B------:R-:W-:-:S09]  /*6d30*/  UPRMT UR4, UR51, 0x654, UR4 ;  /* 0x0000065433047896 */ /* 0x000fd20008000004 */
[----:B------:R-:W-:Y:S03]  /*6d40*/  SYNCS.ARRIVE.TRANS64.RED.A1T0 RZ, [UR4], RZ ;  /* 0x000000ffffff79a7 */ /* 0x000fe60008100404 */
.L_x_72:
[----:B------:R-:W-:Y:S05]  /*6d50*/  BSYNC B0 ;  /* 0x0000000000007941 */ /* 0x000fea0003800000 */
.L_x_71:
[----:B------:R-:W-:Y:S01]  /*6d60*/  IADD3 R16, P0, R16, UR36, RZ ;  /* 0x0000002410107c10 */ /* 0x000fe2000ff1e0ff */
[----:B------:R-:W-:Y:S01]  /*6d70*/  ULDC.64 UR4, c[0x0][0x8f8] ;  /* 0x00023e0000047ab9 */ /* 0x000fe20000000a00 */
[----:B------:R-:W-:Y:S01]  /*6d80*/  UIADD3 UR40, UR40, 0x1, URZ ;  /* 0x0000000128287890 */ /* 0x000fe2000fffe03f */
[----:B------:R-:W-:Y:S01]  /*6d90*/  PRMT R0, RZ, 0x7610, R0 ;  /* 0x00007610ff007816 */ /* 0x000fe20000000000 */
[----:B------:R-:W-:Y:S01]  /*6da0*/  UMOV UR47, 0xffffffff ;  /* 0xffffffff002f7882 */ /* 0x000fe20000000000 */
[----:B------:R-:W-:Y:S01]  /*6db0*/  IADD3.X R17, R17, UR42, RZ, P0, !PT ;  /* 0x0000002a11117c10 */ /* 0x000fe200087fe4ff */
[----:B------:R-:W-:Y:S01]  /*6dc0*/  UISETP.NE.AND UP0, UPT, UR40, 0x3, UPT ;  /* 0x000000032800788c */ /* 0x000fe2000bf05270 */
[----:B------:R-:W-:Y:S01]  /*6dd0*/  ISETP.GE.U32.AND P0, PT, R16, UR4, PT ;  /* 0x0000000410007c0c */ /* 0x000fe2000bf06070 */
[----:B------:R-:W-:Y:S02]  /*6de0*/  IMAD.MOV.U32 R23, RZ, RZ, -0x1 ;  /* 0xffffffffff177424 */ /* 0x000fe400078e00ff */
[----:B------:R-:W-:Y:S01]  /*6df0*/  USEL UR40, UR40, URZ, UP0 ;  /* 0x0000003f28287287 */ /* 0x000fe20008000000 */
[----:B------:R-:W-:Y:S01]  /*6e00*/  ISETP.GE.U32.AND.EX P0, PT, R17, UR5, PT, P0 ;  /* 0x0000000511007c0c */ /* 0x000fe2000bf06100 */
[----:B------:R-:W-:-:S12]  /*6e10*/  IMAD.MOV.U32 R64, RZ, RZ, -0x1 ;  /* 0xffffffffff407424 */ /* 0x000fd800078e00ff */
[----:B------:R-:W-:Y:S05]  /*6e20*/  @P0 BRA `(.L_x_74) ;  /* 0x0000000400680947 */ /* 0x000fea0003800000 */
[----:B------:R-:W2:Y:S01]  /*6e30*/  S2R R12, SR_CTAID.X ;  /* 0x00000000000c7919 */ /* 0x000ea20000002500 */
[----:B-1----:R-:W1:Y:S01]  /*6e40*/  LDC.64 R10, c[0x0][0x8d0] ;  /* 0x00023400ff0a7b82 */ /* 0x002e620000000a00 */
[----:B------:R-:W-:Y:S01]  /*6e50*/  ULDC UR4, c[0x0][0x150] ;  /* 0x0000540000047ab9 */ /* 0x000fe20000000800 */
[----:B------:R-:W-:Y:S01]  /*6e60*/  IMAD.MOV.U32 R8, RZ, RZ, R16 ;  /* 0x000000ffff087224 */ /* 0x000fe200078e0010 */
[----:B------:R-:W3:Y:S01]  /*6e70*/  S2R R24, SR_CTAID.Y ;  /* 0x0000000000187919 */ /* 0x000ee20000002600 */
[----:B------:R-:W-:-:S04]  /*6e80*/  IMAD.MOV.U32 R9, RZ, RZ, R17 ;  /* 0x000000ffff097224 */ /* 0x000fc800078e0011 */
[----:B------:R-:W4:Y:S08]  /*6e90*/  LDC R25, c[0x0][0x144] ;  /* 0x00005100ff197b82 */ /* 0x000f300000000800 */
[----:B------:R-:W3:Y:S08]  /*6ea0*/  LDC R0, c[0x0][0x8d8] ;  /* 0x00023600ff007b82 */ /* 0x000ef00000000800 */
[----:B------:R-:W3:Y:S01]  /*6eb0*/  LDC.64 R14, c[0x0][0x8c8] ;  /* 0x00023200ff0e7b82 */ /* 0x000ee20000000a00 */
[----:B-1----:R-:W-:-:S04]  /*6ec0*/  ISETP.NE.U32.AND P0, PT, R10, RZ, PT ;  /* 0x000000ff0a00720c */ /* 0x002fc80003f05070 */
[----:B------:R-:W-:Y:S02]  /*6ed0*/  ISETP.NE.AND.EX P0, PT, R11, RZ, PT, P0 ;  /* 0x000000ff0b00720c */ /* 0x000fe40003f05300 */
[----:B--2---:R-:W-:-:S05]  /*6ee0*/  I2FP.F32.U32 R3, R12 ;  /* 0x0000000c00037245 */ /* 0x004fca0000201000 */
[----:B------:R-:W-:-:S04]  /*6ef0*/  FMUL R3, R3, UR4 ;  /* 0x0000000403037c20 */ /* 0x000fc80008400000 */
[----:B------:R1:W2:Y:S02]  /*6f00*/  F2I.U32.TRUNC.NTZ R23, R3 ;  /* 0x0000000300177305 */ /* 0x0002a4000020f000 */
[----:B----4-:R-:W-:Y:S05]  /*6f10*/  @!P0 BRA `(.L_x_75) ;  /* 0x0000000000288947 */ /* 0x010fea0003800000 */
[----:B-1----:R-:W1:Y:S02]  /*6f20*/  LDC R3, c[0x0][0x8dc] ;  /* 0x00023700ff037b82 */ /* 0x002e640000000800 */
[----:B-1----:R-:W-:-:S05]  /*6f30*/  IADD3 R3, P0, R16, R3, RZ ;  /* 0x0000000310037210 */ /* 0x002fca0007f1e0ff */
        /* <DEDUP_REMOVED lines=8> */
.L_x_75:
[----:B------:R-:W4:Y:S01]  /*6fc0*/  LDC.64 R20, c[0x0][0x8e8] ;  /* 0x00023a00ff147b82 */ /* 0x000f220000000a00 */
[-C--:B---3--:R-:W-:Y:S01]  /*6fd0*/  SHF.R.U64 R31, R8, R0.reuse, R9 ;  /* 0x00000000081f7219 */ /* 0x088fe20000001209 */
[----:B--2---:R-:W-:Y:S01]  /*6fe0*/  IMAD.MOV R23, RZ, RZ, -R23 ;  /* 0x000000ffff177224 */ /* 0x004fe200078e0a17 */
[----:B------:R-:W-:Y:S01]  /*6ff0*/  SHF.R.U32.HI R0, RZ, R0, R9 ;  /* 0x00000000ff007219 */ /* 0x000fe20000011609 */
[----:B------:R-:W-:Y:S01]  /*7000*/  ULDC UR4, c[0x0][0x154] ;  /* 0x0000550000047ab9 */ /* 0x000fe20000000800 */
[----:B-1----:R-:W-:Y:S01]  /*7010*/  IADD3 R3, P0, RZ, -R31, RZ ;  /* 0x8000001fff037210 */ /* 0x002fe20007f1e0ff */
[----:B------:R-:W-:Y:S02]  /*7020*/  IMAD R26, R25, R23, R12 ;  /* 0x00000017191a7224 */ /* 0x000fe400078e020c */
[----:B------:R-:W1:Y:S01]  /*7030*/  LDC R6, c[0x0][0x8c0] ;  /* 0x00023000ff067b82 */ /* 0x000e620000000800 */
[----:B------:R-:W-:Y:S02]  /*7040*/  IMAD.MOV.U32 R7, RZ, RZ, 0x1 ;  /* 0x00000001ff077424 */ /* 0x000fe400078e00ff */
[----:B------:R-:W-:-:S04]  /*7050*/  IMAD.X R5, RZ, RZ, ~R0, P0 ;  /* 0x000000ffff057224 */ /* 0x000fc800000e0e00 */
[-C--:B------:R-:W-:Y:S01]  /*7060*/  IMAD R0, R5, R14.reuse, RZ ;  /* 0x0000000e05007224 */ /* 0x080fe200078e02ff */
[----:B------:R-:W2:Y:S01]  /*7070*/  LDC R8, c[0x0][0x8b0] ;  /* 0x00022c00ff087b82 */ /* 0x000ea20000000800 */
[----:B------:R-:W-:-:S04]  /*7080*/  IMAD.WIDE.U32 R4, R3, R14, R16 ;  /* 0x0000000e03047225 */ /* 0x000fc800078e0010 */
[----:B------:R-:W-:Y:S01]  /*7090*/  IMAD R3, R3, R15, R0 ;  /* 0x0000000f03037224 */ /* 0x000fe200078e0200 */
[----:B------:R-:W-:Y:S02]  /*70a0*/  I2FP.F32.U32 R0, R24 ;  /* 0x0000001800007245 */ /* 0x000fe40000201000 */
[----:B------:R-:W3:Y:S01]  /*70b0*/  LDC R28, c[0x0][0x900] ;  /* 0x00024000ff1c7b82 */ /* 0x000ee20000000800 */
[----:B------:R-:W-:Y:S01]  /*70c0*/  IMAD.IADD R3, R5, 0x1, R3 ;  /* 0x0000000105037824 */ /* 0x000fe200078e0203 */
[----:B----4-:R-:W-:Y:S01]  /*70d0*/  ISETP.NE.U32.AND P0, PT, R20, RZ, PT ;  /* 0x000000ff1400720c */ /* 0x010fe20003f05070 */
[----:B------:R-:W-:Y:S01]  /*70e0*/  FMUL R0, R0, UR4 ;  /* 0x0000000400007c20 */ /* 0x000fe20008400000 */
[----:B------:R-:W-:Y:S02]  /*70f0*/  IMAD.MOV.U32 R5, RZ, RZ, -0x1 ;  /* 0xffffffffff057424 */ /* 0x000fe400078e00ff */
[----:B------:R-:W-:Y:S01]  /*7100*/  ISETP.NE.AND.EX P0, PT, R21, RZ, PT, P0 ;  /* 0x000000ff1500720c */ /* 0x000fe20003f05300 */
[----:B------:R4:W3:Y:S01]  /*7110*/  F2I.U32.TRUNC.NTZ R13, R0 ;  /* 0x00000000000d7305 */ /* 0x0008e2000020f000 */
[----:B------:R-:W4:Y:S01]  /*7120*/  LDC R15, c[0x0][0x148] ;  /* 0x00005200ff0f7b82 */ /* 0x000f220000000800 */
[----:B-1----:R-:W-:-:S02]  /*7130*/  SHF.R.U64 R12, R4, R6, R3 ;  /* 0x00000006040c7219 */ /* 0x002fc40000001203 */
[----:B------:R-:W-:-:S05]  /*7140*/  SHF.R.U32.HI R3, RZ, R6, R3 ;  /* 0x00000006ff037219 */ /* 0x000fca0000011603 */
[----:B------:R-:W1:Y:S01]  /*7150*/  LDC R25, c[0x0][0x8a8] ;  /* 0x00022a00ff197b82 */ /* 0x000e620000000800 */
[-CC-:B--2---:R-:W-:Y:S02]  /*7160*/  SHF.R.U64 R10, R12, R8.reuse, R3.reuse ;  /* 0x000000080c0a7219 */ /* 0x184fe40000001203 */
[----:B------:R-:W-:-:S05]  /*7170*/  SHF.R.U32.HI R3, RZ, R8, R3 ;  /* 0x00000008ff037219 */ /* 0x000fca0000011603 */
[----:B------:R-:W2:Y:S01]  /*7180*/  LDC R27, c[0x0][0x8f0] ;  /* 0x00023c00ff1b7b82 */ /* 0x000ea20000000800 */
[-C--:B---3--:R-:W-:Y:S02]  /*7190*/  SHF.L.U32 R4, R5, R28.reuse, RZ ;  /* 0x0000001c05047219 */ /* 0x088fe400000006ff */
[-CC-:B------:R-:W-:Y:S02]  /*71a0*/  SHF.R.U64 R14, R10, R28.reuse, R3.reuse ;  /* 0x0000001c0a0e7219 */ /* 0x180fe40000001203 */
[----:B------:R-:W-:Y:S02]  /*71b0*/  SHF.R.U32.HI R5, RZ, R28, R3 ;  /* 0x0000001cff057219 */ /* 0x000fe40000011603 */
[----:B------:R-:W-:Y:S01]  /*71c0*/  LOP3.LUT R23, RZ, R4, RZ, 0x33, !PT ;  /* 0x00000004ff177212 */ /* 0x000fe200078e33ff */
[----:B------:R-:W3:Y:S01]  /*71d0*/  LDC R29, c[0x0][0x8e0] ;  /* 0x00023800ff1d7b82 */ /* 0x000ee20000000800 */
[----:B------:R-:W-:Y:S01]  /*71e0*/  SHF.L.U32 R28, R7, R28, RZ ;  /* 0x0000001c071c7219 */ /* 0x000fe200000006ff */
[----:B------:R-:W-:-:S06]  /*71f0*/  IMAD.MOV.U32 R4, RZ, RZ, R14 ;  /* 0x000000ffff047224 */ /* 0x000fcc00078e000e */
        /* <DEDUP_REMOVED lines=12> */
.L_x_76:
[----:B------:R-:W-:Y:S01]  /*72c0*/  ISETP.NE.AND P0, PT, R2, 0x1, PT ;  /* 0x000000010200780c */ /* 0x000fe20003f05270 */
[----:B------:R-:W-:Y:S01]  /*72d0*/  IMAD.MOV R13, RZ, RZ, -R13 ;  /* 0x000000ffff0d7224 */ /* 0x000fe200078e0a0d */
[----:B--2-4-:R-:W-:Y:S01]  /*72e0*/  SHF.R.U64 R0, R4, R27, R5 ;  /* 0x0000001b04007219 */ /* 0x014fe20000001205 */
[----:B-1----:R-:W-:Y:S01]  /*72f0*/  VIADD R5, R25, 0xffffffff ;  /* 0xffffffff19057836 */ /* 0x002fe20000000000 */
[----:B------:R-:W-:Y:S02]  /*7300*/  LOP3.LUT R23, R10, R23, RZ, 0xc0, !PT ;  /* 0x000000170a177212 */ /* 0x000fe400078ec0ff */
[----:B------:R-:W-:Y:S01]  /*7310*/  R2UR UR47, R31 ;  /* 0x000000001f2f72ca */ /* 0x000fe200000e0000 */
[----:B------:R-:W-:Y:S01]  /*7320*/  IMAD.MOV R3, RZ, RZ, -R0 ;  /* 0x000000ffff037224 */ /* 0x000fe200078e0a00 */
[----:B------:R-:W-:Y:S01]  /*7330*/  LOP3.LUT R5, R12, R5, RZ, 0xc0, !PT ;  /* 0x000000050c057212 */ /* 0x000fe200078ec0ff */
[----:B------:R-:W-:Y:S02]  /*7340*/  IMAD R23, R28, R0, R23 ;  /* 0x000000001c177224 */ /* 0x000fe400078e0217 */
[----:B---3--:R-:W-:-:S02]  /*7350*/  IMAD R0, R3, R29, R14 ;  /* 0x0000001d03007224 */ /* 0x008fc400078e020e */
[----:B------:R-:W-:Y:S02]  /*7360*/  @P0 IMAD R26, R15, R13, R24 ;  /* 0x0000000d0f1a0224 */ /* 0x000fe400078e0218 */
[----:B------:R-:W-:Y:S02]  /*7370*/  IMAD R0, R0, R25, R5 ;  /* 0x0000001900007224 */ /* 0x000fe400078e0205 */
[----:B------:R-:W-:Y:S02]  /*7380*/  IMAD R23, R23, R30, R26 ;  /* 0x0000001e17177224 */ /* 0x000fe400078e021a */
[----:B------:R-:W-:-:S03]  /*7390*/  IMAD.MOV.U32 R3, RZ, RZ, 0x1 ;  /* 0x00000001ff037424 */ /* 0x000fc600078e00ff */
[----:B------:R-:W-:Y:S02]  /*73a0*/  SEL R64, R0, R23, !P0 ;  /* 0x0000001700407207 */ /* 0x000fe40004000000 */
[----:B------:R-:W-:Y:S02]  /*73b0*/  SEL R23, R23, R0, !P0 ;  /* 0x0000000017177207 */ /* 0x000fe40004000000 */
[----:B------:R-:W-:-:S07]  /*73c0*/  PRMT R0, R3, 0x7610, R0 ;  /* 0x0000761003007816 */ /* 0x000fce0000000000 */
.L_x_74:
[----:B------:R-:W-:Y:S01]  /*73d0*/  R2UR UR48, R75 ;  /* 0x000000004b3072ca */ /* 0x000fe200000e0000 */
[----:B------:R-:W-:Y:S01]  /*73e0*/  UIADD3 UR49, UR9, 0x1, URZ ;  /* 0x0000000109317890 */ /* 0x000fe2000fffe03f */
[----:B------:R-:W-:Y:S01]  /*73f0*/  LOP3.LUT P0, RZ, R0, 0xff, RZ, 0xc0, !PT ;  /* 0x000000ff00ff7812 */ /* 0x000fe2000780c0ff */
[----:B------:R-:W-:Y:S02]  /*7400*/  UIADD3 UR43, UR43, 0x2, URZ ;  /* 0x000000022b2b7890 */ /* 0x000fe4000fffe03f */
[----:B------:R-:W-:-:S04]  /*7410*/  UISETP.NE.AND UP0, UPT, UR49, 0x3, UPT ;  /* 0x000000033100788c */ /* 0x000fc8000bf05270 */
[----:B------:R-:W-:Y:S02]  /*7420*/  USEL UR50, URZ, 0x1, UP0 ;  /* 0x000000013f327887 */ /* 0x000fe40008000000 */
[----:B------:R-:W-:Y:S02]  /*7430*/  USEL UR49, UR49, URZ, UP0 ;  /* 0x0000003f31317287 */ /* 0x000fe40008000000 */
[----:B------:R-:W-:Y:S02]  /*7440*/  ULOP3.LUT UR48, UR48, 0x7, URZ, 0xc0, !UPT ;  /* 0x0000000730307892 */ /* 0x000fe4000f8ec03f */
[----:B------:R-:W-:Y:S01]  /*7450*/  ULOP3.LUT UR50, UR8, UR50, URZ, 0x3c, !UPT ;  /* 0x0000003208327292 */ /* 0x000fe2000f8e3c3f */
[----:B------:R-:W-:Y:S11]  /*7460*/  @P0 BRA `(.L_x_77) ;  /* 0xffffffa000c80947 */ /* 0x000ff6000383ffff */
[----:B------:R-:W-:-:S13]  /*7470*/  PLOP3.LUT P0, PT, PT, PT, PT, 0x8, 0x0 ;  /* 0x000000000000781c */ /* 0x000fda0003f0e170 */
.L_x_23:
[----:B------:R-:W-:Y:S05]  /*7480*/  @P0 BRA `(.L_x_15) ;  /* 0x0000002800b80947 */ /* 0x000fea0003800000 */
[----:B------:R-:W-:Y:S01]  /*7490*/  ULDC.64 UR6, c[0x0][0x588] ;  /* 0x0001620000067ab9 */ /* 0x000fe20000000a00 */
[----:B------:R-:W-:Y:S01]  /*74a0*/  ISETP.NE.AND.EX P1, PT, R86, RZ, PT, P1 ;  /* 0x000000ff5600720c */ /* 0x000fe20003f25310 */
[----:B------:R-:W-:-:S04]  /*74b0*/  DEPBAR.LE SB0, 0x0 ;  /* 0x000080000000791a */ /* 0x000fc80000000000 */
[----:B------:R-:W-:Y:S01]  /*74c0*/  ISETP.NE.U32.AND P0, PT, RZ, UR6, PT ;  /* 0x00000006ff007c0c */ /* 0x000fe2000bf05070 */
[----:B------:R-:W-:Y:S03]  /*74d0*/  BSSY B0, `(.L_x_78) ;  /* 0x0000014000007945 */ /* 0x000fe60003800000 */
[----:B------:R-:W-:-:S13]  /*74e0*/  ISETP.NE.AND.EX P0, PT, RZ, UR7, PT, P0 ;  /* 0x00000007ff007c0c */ /* 0x000fda000bf05300 */
[----:B------:R-:W-:Y:S05]  /*74f0*/  @P0 BRA P1, `(.L_x_79) ;  /* 0x0000000000440947 */ /* 0x000fea0000800000 */
[----:B------:R-:W-:-:S04]  /*7500*/  ISETP.NE.U32.AND P0, PT, R85, RZ, PT ;  /* 0x000000ff5500720c */ /* 0x000fc80003f05070 */
[----:B------:R-:W-:-:S13]  /*7510*/  ISETP.NE.AND.EX P0, PT, R86, RZ, PT, P0 ;  /* 0x000000ff5600720c */ /* 0x000fda0003f05300 */
[----:B------:R-:W-:Y:S05]  /*7520*/  @!P0 BRA `(.L_x_80) ;  /* 0x00000000002c8947 */ /* 0x000fea0003800000 */
[----:B------:R-:W-:-:S13]  /*7530*/  LOP3.LUT P0, RZ, R58, 0xff, RZ, 0xc0, !PT ;  /* 0x000000ff3aff7812 */ /* 0x000fda000780c0ff */
[----:B------:R-:W-:Y:S05]  /*7540*/  @!P0 BRA `(.L_x_81) ;  /* 0x0000000000108947 */ /* 0x000fea0003800000 */
[----:B-----5:R-:W-:-:S13]  /*7550*/  FSETP.NEU.AND P0, PT, R59, RZ, PT ;  /* 0x000000ff3b00720b */ /* 0x020fda0003f0d000 */
[----:B------:R-:W-:Y:S05]  /*7560*/  @!P0 BREAK B0 ;  /* 0x0000000000008942 */ /* 0x000fea0003800000 */
[----:B------:R-:W-:Y:S05]  /*7570*/  @P0 BRA `(.L_x_79) ;  /* 0x0000000000240947 */ /* 0x000fea0003800000 */
[----:B------:R-:W-:Y:S05]  /*7580*/  BRA `(.L_x_15) ;  /* 0x0000002800787947 */ /* 0x000fea0003800000 */
.L_x_81:
[----:B------:R-:W-:-:S04]  /*7590*/  ISETP.NE.U32.AND P0, PT, RZ, UR6, PT ;  /* 0x00000006ff007c0c */ /* 0x000fc8000bf05070 */
[----:B------:R-:W-:-:S13]  /*75a0*/  ISETP.NE.AND.EX P0, PT, RZ, UR7, PT, P0 ;  /* 0x00000007ff007c0c */ /* 0x000fda000bf05300 */
[----:B------:R-:W-:Y:S05]  /*75b0*/  @!P0 BREAK B0 ;  /* 0x0000000000008942 */ /* 0x000fea0003800000 */
[----:B------:R-:W-:Y:S05]  /*75c0*/  @P0 BRA `(.L_x_79) ;  /* 0x0000000000100947 */ /* 0x000fea0003800000 */
[----:B------:R-:W-:Y:S05]  /*75d0*/  BRA `(.L_x_15) ;  /* 0x0000002800647947 */ /* 0x000fea0003800000 */
.L_x_80:
[----:B-----5:R-:W-:-:S13]  /*75e0*/  FSETP.NEU.AND P0, PT, R59, RZ, PT ;  /* 0x000000ff3b00720b */ /* 0x020fda0003f0d000 */
[----:B------:R-:W-:Y:S05]  /*75f0*/  @!P0 BREAK B0 ;  /* 0x0000000000008942 */ /* 0x000fea0003800000 */
[----:B------:R-:W-:Y:S05]  /*7600*/  @!P0 BRA `(.L_x_15) ;  /* 0x0000002800588947 */ /* 0x000fea0003800000 */
.L_x_79:
[----:B-1----:R-:W-:Y:S05]  /*7610*/  BSYNC B0 ;  /* 0x0000000000007941 */ /* 0x002fea0003800000 */
.L_x_78:
[----:B------:R-:W-:-:S04]  /*7620*/  LOP3.LUT R19, R19, 0x1, RZ, 0xfc, !PT ;  /* 0x0000000113137812 */ /* 0x000fc800078efcff */
[----:B------:R-:W-:-:S13]  /*7630*/  ISETP.NE.AND P0, PT, R19, 0x3, PT ;  /* 0x000000031300780c */ /* 0x000fda0003f05270 */
[----:B------:R-:W-:Y:S05]  /*7640*/  @!P0 BRA `(.L_x_82) ;  /* 0x0000000000048947 */ /* 0x000fea0003800000 */
[----:B------:R-:W-:Y:S01]  /*7650*/  BPT.TRAP 0x1 ;  /* 0x000000040000795c */ /* 0x000fe20000300000 */
.L_x_82:
[----:B------:R-:W1:Y:S01]  /*7660*/  S2UR UR5, SR_CgaCtaId ;  /* 0x00000000000579c3 */ /* 0x000e620000008800 */
[----:B------:R-:W-:Y:S02]  /*7670*/  UMOV UR4, 0x400 ;  /* 0x0000040000047882 */ /* 0x000fe40000000000 */
[----:B-1----:R-:W-:-:S04]  /*7680*/  ULEA UR4, UR5, UR4, 0x18 ;  /* 0x0000000405047291 */ /* 0x002fc8000f8ec03f */
[----:B------:R-:W-:-:S04]  /*7690*/  ULEA UR4, UR40, UR4, 0x3 ;  /* 0x0000000428047291 */ /* 0x000fc8000f8e183f */
[----:B------:R-:W-:-:S04]  /*76a0*/  UIADD3 UR4, UR4, 0x98, URZ ;  /* 0x0000009804047890 */ /* 0x000fc8000fffe03f */
[----:B------:R-:W-:-:S09]  /*76b0*/  UPRMT UR4, UR5, 0x654, UR4 ;  /* 0x0000065405047896 */ /* 0x000fd20008000004 */
[----:B------:R-:W-:Y:S01]  /*76c0*/  SYNCS.ARRIVE.TRANS64.RED.A1T0 RZ, [UR4], RZ ;  /* 0x000000ffffff79a7 */ /* 0x000fe20008100404 */
[----:B------:R-:W-:Y:S05]  /*76d0*/  BRA `(.L_x_15) ;  /* 0x0000002800247947 */ /* 0x000fea0003800000 */
.L_x_14:
[----:B------:R-:W-:Y:S01]  /*76e0*/  ULDC.64 UR4, c[0x0][0x8f8] ;  /* 0x00023e0000047ab9 */ /* 0x000fe20000000a00 */
[----:B------:R-:W-:Y:S01]  /*76f0*/  PRMT R8, RZ, 0x7610, R8 ;  /* 0x00007610ff087816 */ /* 0x000fe20000000008 */
[----:B------:R-:W-:Y:S01]  /*7700*/  IMAD.MOV.U32 R21, RZ, RZ, -0x1 ;  /* 0xffffffffff157424 */ /* 0x000fe200078e00ff */
[----:B------:R-:W-:Y:S01]  /*7710*/  ISETP.GE.U32.AND P1, PT, R16, UR4, PT ;  /* 0x0000000410007c0c */ /* 0x000fe2000bf26070 */
[----:B------:R-:W-:Y:S02]  /*7720*/  IMAD.MOV.U32 R20, RZ, RZ, -0x1 ;  /* 0xffffffffff147424 */ /* 0x000fe400078e00ff */
[----:B------:R-:W-:Y:S01]  /*7730*/  IMAD.MOV.U32 R13, RZ, RZ, -0x1 ;  /* 0xffffffffff0d7424 */ /* 0x000fe200078e00ff */
[----:B------:R-:W-:-:S13]  /*7740*/  ISETP.GE.U32.AND.EX P1, PT, R17, UR5, PT, P1 ;  /* 0x0000000511007c0c */ /* 0x000fda000bf26110 */
        /* <DEDUP_REMOVED lines=19> */
.L_x_84:
        /* <DEDUP_REMOVED lines=10> */
[----:B------:R-:W-:-:S03]  /*7920*/  IMAD R13, R13, R27, R8 ;  /* 0x0000001b0d0d7224 */ /* 0x000fc600078e0208 */
[----:B------:R-:W5:Y:S01]  /*7930*/  LDC R29, c[0x0][0x900] ;  /* 0x00024000ff1d7b82 */ /* 0x000f620000000800 */
[----:B------:R-:W-:Y:S01]  /*7940*/  IMAD.IADD R11, R11, 0x1, R13 ;  /* 0x000000010b0b7824 */ /* 0x000fe200078e020d */
[----:B--2---:R-:W-:-:S04]  /*7950*/  ISETP.NE.U32.AND P1, PT, R30, RZ, PT ;  /* 0x000000ff1e00720c */ /* 0x004fc80003f25070 */
[----:B------:R-:W-:Y:S02]  /*7960*/  ISETP.NE.AND.EX P1, PT, R31, RZ, PT, P1 ;  /* 0x000000ff1f00720c */ /* 0x000fe40003f25310 */
[----:B------:R-:W2:Y:S01]  /*7970*/  LDC R26, c[0x0][0x8a8] ;  /* 0x00022a00ff1a7b82 */ /* 0x000ea20000000800 */
[-CC-:B---3--:R-:W-:Y:S01]  /*7980*/  SHF.R.U64 R20, R10, R12.reuse, R11.reuse ;  /* 0x0000000c0a147219 */ /* 0x188fe2000000120b */
[----:B------:R-:W-:Y:S01]  /*7990*/  IMAD.MOV.U32 R10, RZ, RZ, -0x1 ;  /* 0xffffffffff0a7424 */ /* 0x000fe200078e00ff */
[----:B------:R-:W-:-:S05]  /*79a0*/  SHF.R.U32.HI R11, RZ, R12, R11 ;  /* 0x0000000cff0b7219 */ /* 0x000fca000001160b */
[----:B------:R-:W3:Y:S01]  /*79b0*/  LDC R28, c[0x0][0x8f0] ;  /* 0x00023c00ff1c7b82 */ /* 0x000ee20000000800 */
[-CC-:B----4-:R-:W-:Y:S02]  /*79c0*/  SHF.R.U64 R25, R20, R14.reuse, R11.reuse ;  /* 0x0000000e14197219 */ /* 0x190fe4000000120b */
[----:B------:R-:W-:-:S05]  /*79d0*/  SHF.R.U32.HI R8, RZ, R14, R11 ;  /* 0x0000000eff087219 */ /* 0x000fca000001160b */
[----:B------:R-:W4:Y:S01]  /*79e0*/  LDC R32, c[0x0][0x8e0] ;  /* 0x00023800ff207b82 */ /* 0x000f220000000800 */
[-C--:B-----5:R-:W-:Y:S02]  /*79f0*/  SHF.L.U32 R10, R10, R29.reuse, RZ ;  /* 0x0000001d0a0a7219 */ /* 0x0a0fe400000006ff */
[-CC-:B------:R-:W-:Y:S02]  /*7a00*/  SHF.R.U64 R27, R25, R29.reuse, R8.reuse ;  /* 0x0000001d191b7219 */ /* 0x180fe40000001208 */
[----:B------:R-:W-:Y:S02]  /*7a10*/  LOP3.LUT R36, RZ, R10, RZ, 0x33, !PT ;  /* 0x0000000aff247212 */ /* 0x000fe400078e33ff */
[----:B------:R-:W-:Y:S01]  /*7a20*/  SHF.R.U32.HI R11, RZ, R29, R8 ;  /* 0x0000001dff0b7219 */ /* 0x000fe20000011608 */
[----:B------:R-:W1:Y:S01]  /*7a30*/  LDC R33, c[0x0][0x8b8] ;  /* 0x00022e00ff217b82 */ /* 0x000e620000000800 */
[----:B------:R-:W-:Y:S01]  /*7a40*/  IMAD.MOV.U32 R10, RZ, RZ, R27 ;  /* 0x000000ffff0a7224 */ /* 0x000fe200078e001b */
[----:B------:R-:W-:Y:S06]  /*7a50*/  @!P1 BRA `(.L_x_85) ;  /* 0x0000000000289947 */ /* 0x000fec0003800000 */
        /* <DEDUP_REMOVED lines=10> */
.L_x_85:
[----:B------:R-:W-:Y:S01]  /*7b00*/  ISETP.NE.AND P1, PT, R2, 0x1, PT ;  /* 0x000000010200780c */ /* 0x000fe20003f25270 */
[----:B------:R-:W-:Y:S01]  /*7b10*/  IMAD.MOV.U32 R13, RZ, RZ, R23 ;  /* 0x000000ffff0d7224 */ /* 0x000fe200078e0017 */
[----:B---3--:R-:W-:Y:S01]  /*7b20*/  SHF.R.U64 R8, R10, R28, R11 ;  /* 0x0000001c0a087219 */ /* 0x008fe2000000120b */
[----:B--2---:R-:W-:Y:S01]  /*7b30*/  VIADD R11, R26, 0xffffffff ;  /* 0xffffffff1a0b7836 */ /* 0x004fe20000000000 */
[----:B------:R-:W-:Y:S02]  /*7b40*/  SHF.L.U32 R34, R34, R29, RZ ;  /* 0x0000001d22227219 */ /* 0x000fe400000006ff */
[----:B------:R-:W-:Y:S01]  /*7b50*/  LOP3.LUT R7, R25, R36, RZ, 0xc0, !PT ;  /* 0x0000002419077212 */ /* 0x000fe200078ec0ff */
[----:B------:R-:W-:-:S04]  /*7b60*/  IMAD.MOV R10, RZ, RZ, -R8 ;  /* 0x000000ffff0a7224 */ /* 0x000fc800078e0a08 */
[----:B------:R-:W-:Y:S01]  /*7b70*/  IMAD R8, R34, R8, R7 ;  /* 0x0000000822087224 */ /* 0x000fe200078e0207 */
[----:B------:R-:W-:Y:S01]  /*7b80*/  LOP3.LUT R7, R20, R11, RZ, 0xc0, !PT ;  /* 0x0000000b14077212 */ /* 0x000fe200078ec0ff */
[----:B------:R-:W-:Y:S02]  /*7b90*/  @P1 IMAD R3, R9, R24, R6 ;  /* 0x0000001809031224 */ /* 0x000fe400078e0206 */
[----:B----4-:R-:W-:Y:S02]  /*7ba0*/  IMAD R6, R10, R32, R27 ;  /* 0x000000200a067224 */ /* 0x010fe400078e021b */
[----:B-1----:R-:W-:Y:S02]  /*7bb0*/  IMAD R3, R8, R33, R3 ;  /* 0x0000002108037224 */ /* 0x002fe400078e0203 */
[----:B------:R-:W-:Y:S02]  /*7bc0*/  IMAD R6, R6, R26, R7 ;  /* 0x0000001a06067224 */ /* 0x000fe400078e0207 */
[----:B------:R-:W-:-:S03]  /*7bd0*/  IMAD.MOV.U32 R8, RZ, RZ, 0x1 ;  /* 0x00000001ff087424 */ /* 0x000fc600078e00ff */
[----:B------:R-:W-:Y:S02]  /*7be0*/  SEL R20, R6, R3, !P1 ;  /* 0x0000000306147207 */ /* 0x000fe40004800000 */
[----:B------:R-:W-:-:S07]  /*7bf0*/  SEL R21, R3, R6, !P1 ;  /* 0x0000000603157207 */ /* 0x000fce0004800000 */
.L_x_83:
[----:B------:R-:W-:-:S08]  /*7c00*/  NOP ;  /* 0x0000000000007918 */ /* 0x000fd00000000000 */
[----:B------:R-:W2:-:S00]  /*7c10*/  USETMAXREG.DEALLOC.CTAPOOL 0x28 ;  /* 0x00000028000079c8 */ /* 0x000e8000080e0500 */
[----:B--2---:R-:W-:-:S13]  /*7c20*/  ISETP.NE.AND P1, PT, R0, 0x1, PT ;  /* 0x000000010000780c */ /* 0x004fda0003f25270 */
[----:B------:R-:W-:Y:S05]  /*7c30*/  @!P1 BRA `(.L_x_15) ;  /* 0x0000002000cc9947 */ /* 0x000fea0003800000 */
[----:B------:R-:W-:Y:S05]  /*7c40*/  @!P4 BRA `(.L_x_86) ;  /* 0x000000100050c947 */ /* 0x000fea0003800000 */
[----:B------:R-:W-:-:S13]  /*7c50*/  ISETP.NE.OR P0, PT, R0, 0x2, P0 ;  /* 0x000000020000780c */ /* 0x000fda0000705670 */
[----:B------:R-:W-:Y:S05]  /*7c60*/  @P0 BRA `(.L_x_15) ;  /* 0x0000002000c00947 */ /* 0x000fea0003800000 */
[----:B------:R-:W-:-:S13]  /*7c70*/  LOP3.LUT P1, RZ, R8, 0xff, RZ, 0xc0, !PT ;  /* 0x000000ff08ff7812 */ /* 0x000fda000782c0ff */
[----:B------:R-:W-:Y:S05]  /*7c80*/  @!P1 BRA `(.L_x_87) ;  /* 0x0000000000189947 */ /* 0x000fea0003800000 */
[----:B------:R-:W-:Y:S01]  /*7c90*/  UMOV UR4, 0x400 ;  /* 0x0000040000047882 */ /* 0x000fe20000000000 */
[----:B------:R-:W-:Y:S01]  /*7ca0*/  IMAD.MOV.U32 R0, RZ, RZ, RZ ;  /* 0x000000ffff007224 */ /* 0x000fe200078e00ff */
[----:B-1----:R-:W-:-:S04]  /*7cb0*/  ULEA UR4, UR41, UR4, 0x18 ;  /* 0x0000000429047291 */ /* 0x002fc8000f8ec03f */
[----:B------:R-:W-:-:S05]  /*7cc0*/  SHF.L.U32 R0, R0, 0x1f, RZ ;  /* 0x0000001f00007819 */ /* 0x000fca00000006ff */
[----:B------:R-:W1:Y:S02]  /*7cd0*/  SYNCS.PHASECHK.TRANS64.TRYWAIT P0, [UR4+0xb8], R0 ;  /* 0x0000b800ff0075a7 */ /* 0x000e640008000144 */
[----:B-1----:R-:W-:Y:S05]  /*7ce0*/  @!P0 BRA `(.L_x_88) ;  /* 0x0000002000fc8947 */ /* 0x002fea0003800000 */
.L_x_87:
[----:B-1----:R-:W-:Y:S01]  /*7cf0*/  PRMT R0, RZ, 0x7610, R0 ;  /* 0x00007610ff007816 */ /* 0x002fe20000000000 */
[----:B------:R-:W-:Y:S06]  /*7d00*/  @P3 BRA `(.L_x_89) ;  /* 0x0000000000243947 */ /* 0x000fec0003800000 */
[----:B------:R-:W-:Y:S02]  /*7d10*/  ULDC.64 UR4, c[0x0][0x588] ;  /* 0x0001620000047ab9 */ /* 0x000fe40000000a00 */
[----:B------:R-:W-:-:S04]  /*7d20*/  ISETP.NE.U32.AND P0, PT, RZ, UR4, PT ;  /* 0x00000004ff007c0c */ /* 0x000fc8000bf05070 */
[----:B------:R-:W-:-:S13]  /*7d30*/  ISETP.NE.AND.EX P0, PT, RZ, UR5, PT, P0 ;  /* 0x00000005ff007c0c */ /* 0x000fda000bf05300 */
[----:B------:R-:W-:Y:S05]  /*7d40*/  @!P0 BRA `(.L_x_90) ;  /* 0x00000000000c8947 */ /* 0x000fea0003800000 */
[----:B------:R2:W5:Y:S01]  /*7d50*/  LDG.E R3, desc[UR38][R4.64] ;  /* 0x0000002604037981 */ /* 0x000562000c1e1900 */
[----:B------:R-:W-:Y:S01]  /*7d60*/  IMAD.MOV.U32 R0, RZ, RZ, 0x1 ;  /* 0x00000001ff007424 */ /* 0x000fe200078e00ff */
[----:B------:R-:W-:Y:S06]  /*7d70*/  BRA `(.L_x_89) ;  /* 0x0000000000087947 */ /* 0x000fec0003800000 */
.L_x_90:
[----:B------:R-:W1:Y:S01]  /*7d80*/  LDC R3, c[0x0][0x580] ;  /* 0x00016000ff037b82 */ /* 0x000e620000000800 */
[----:B------:R-:W-:-:S07]  /*7d90*/  IMAD.MOV.U32 R0, RZ, RZ, 0x1 ;  /* 0x00000001ff007424 */ /* 0x000fce00078e00ff */
.L_x_89:
[----:B------:R-:W-:Y:S01]  /*7da0*/  UMOV UR4, URZ ;  /* 0x0000003f00047c82 */ /* 0x000fe20008000000 */
[----:B------:R-:W-:Y:S01]  /*7db0*/  IMAD.MOV.U32 R8, RZ, RZ, 0x1 ;  /* 0x00000001ff087424 */ /* 0x000fe200078e00ff */
[----:B------:R-:W-:Y:S06]  /*7dc0*/  @!P1 BRA `(.L_x_91) ;  /* 0x0000000c004c9947 */ /* 0x000fec0003800000 */
[----:B------:R-:W3:Y:S01]  /*7dd0*/  LDC R9, c[0x0][0x900] ;  /* 0x00024000ff097b82 */ /* 0x000ee20000000800 */
[----:B--2---:R-:W-:Y:S01]  /*7de0*/  IMAD.MOV.U32 R4, RZ, RZ, -0x1 ;  /* 0xffffffffff047424 */ /* 0x004fe200078e00ff */
[----:B------:R-:W-:Y:S01]  /*7df0*/  LOP3.LUT R10, R19, 0x2, RZ, 0xfc, !PT ;  /* 0x00000002130a7812 */ /* 0x000fe200078efcff */
[----:B------:R-:W-:Y:S01]  /*7e00*/  IMAD.MOV.U32 R6, RZ, RZ, 0x1 ;  /* 0x00000001ff067424 */ /* 0x000fe200078e00ff */
[----:B------:R-:W-:Y:S01]  /*7e10*/  ULDC.64 UR14, c[0x0][0x198] ;  /* 0x00006600000e7ab9 */ /* 0x000fe20000000a00 */
[----:B------:R-:W-:Y:S01]  /*7e20*/  IMAD.MOV.U32 R8, RZ, RZ, 0x1 ;  /* 0x00000001ff087424 */ /* 0x000fe200078e00ff */
[----:B------:R-:W-:Y:S01]  /*7e30*/  UMOV UR4, URZ ;  /* 0x0000003f00047c82 */ /* 0x000fe20008000000 */
[----:B------:R-:W-:Y:S01]  /*7e40*/  ULDC.64 UR22, c[0x0][0x588] ;  /* 0x0001620000167ab9 */ /* 0x000fe20000000a00 */
[----:B------:R-:W2:Y:S01]  /*7e50*/  LDC R11, c[0x0][0x8a8] ;  /* 0x00022a00ff0b7b82 */ /* 0x000ea20000000800 */
[----:B------:R-:W-:Y:S01]  /*7e60*/  ULDC.64 UR24, c[0x0][0x8f8] ;  /* 0x00023e0000187ab9 */ /* 0x000fe20000000a00 */
[----:B------:R-:W-:Y:S01]  /*7e70*/  ULDC.64 UR26, c[0x0][0x590] ;  /* 0x00016400001a7ab9 */ /* 0x000fe20000000a00 */
[----:B---3--:R-:W-:-:S02]  /*7e80*/  SHF.L.U32 R4, R4, R9, RZ ;  /* 0x0000000904047219 */ /* 0x008fc400000006ff */
[----:B------:R-:W-:Y:S02]  /*7e90*/  SHF.L.U32 R9, R6, R9, RZ ;  /* 0x0000000906097219 */ /* 0x000fe400000006ff */
[----:B------:R-:W-:Y:S01]  /*7ea0*/  LOP3.LUT R12, RZ, R4, RZ, 0x33, !PT ;  /* 0x00000004ff0c7212 */ /* 0x000fe200078e33ff */
[----:B--2---:R-:W-:-:S07]  /*7eb0*/  VIADD R11, R11, 0xffffffff ;  /* 0xffffffff0b0b7836 */ /* 0x004fce0000000000 */
.L_x_111:
[----:B------:R-:W-:Y:S02]  /*7ec0*/  ISETP.NE.U32.AND P0, PT, RZ, UR26, PT ;  /* 0x0000001aff007c0c */ /* 0x000fe4000bf05070 */
[----:B------:R-:W-:Y:S02]  /*7ed0*/  R2UR UR19, R21 ;  /* 0x00000000151372ca */ /* 0x000fe400000e0000 */
[----:B------:R-:W-:Y:S02]  /*7ee0*/  R2UR UR18, R20 ;  /* 0x00000000141272ca */ /* 0x000fe400000e0000 */
[----:B------:R-:W-:-:S09]  /*7ef0*/  ISETP.NE.AND.EX P0, PT, RZ, UR27, PT, P0 ;  /* 0x0000001bff007c0c */ /* 0x000fd2000bf05300 */
[----:B------:R-:W-:Y:S02]  /*7f00*/  USHF.L.U32 UR19, UR19, 0x7, URZ ;  /* 0x0000000713137899 */ /* 0x000fe4000800063f */
[----:B------:R-:W-:Y:S02]  /*7f10*/  USHF.L.U32 UR18, UR18, 0x6, URZ ;  /* 0x0000000612127899 */ /* 0x000fe4000800063f */
[----:B------:R-:W-:Y:S10]  /*7f20*/  @!P0 BRA `(.L_x_92) ;  /* 0x00000000002c8947 */ /* 0x000ff40003800000 */
[----:B------:R-:W-:-:S04]  /*7f30*/  ISETP.NE.U32.AND P1, PT, RZ, UR22, PT ;  /* 0x00000016ff007c0c */ /* 0x000fc8000bf25070 */
[----:B------:R-:W-:-:S13]  /*7f40*/  ISETP.NE.AND.EX P1, PT, RZ, UR23, PT, P1 ;  /* 0x00000017ff007c0c */ /* 0x000fda000bf25310 */
[----:B------:R-:W-:Y:S05]  /*7f50*/  @!P1 BRA `(.L_x_93) ;  /* 0x0000000000189947 */ /* 0x000fea0003800000 */
[----:B------:R-:W2:Y:S01]  /*7f60*/  LDC.64 R4, c[0x0][0x588] ;  /* 0x00016200ff047b82 */ /* 0x000ea20000000a00 */
[----:B-1---5:R-:W-:-:S04]  /*7f70*/  IMAD R3, R13, UR26, RZ ;  /* 0x0000001a0d037c24 */ /* 0x022fc8000f8e02ff */
[----:B--2---:R-:W-:-:S05]  /*7f80*/  IMAD.WIDE R4, R3, 0x4, R4 ;  /* 0x0000000403047825 */ /* 0x004fca00078e0204 */
[----:B------:R3:W5:Y:S01]  /*7f90*/  LDG.E R3, desc[UR38][R4.64] ;  /* 0x0000002604037981 */ /* 0x000762000c1e1900 */
[----:B------:R-:W-:Y:S01]  /*7fa0*/  IMAD.MOV.U32 R0, RZ, RZ, 0x1 ;  /* 0x00000001ff007424 */ /* 0x000fe200078e00ff */
[----:B------:R-:W-:Y:S06]  /*7fb0*/  BRA `(.L_x_92) ;  /* 0x0000000000087947 */ /* 0x000fec0003800000 */
.L_x_93:
[----:B-1---5:R-:W2:Y:S01]  /*7fc0*/  LDC R3, c[0x0][0x580] ;  /* 0x00016000ff037b82 */ /* 0x022ea20000000800 */
[----:B------:R-:W-:-:S07]  /*7fd0*/  IMAD.MOV.U32 R0, RZ, RZ, 0x1 ;  /* 0x00000001ff007424 */ /* 0x000fce00078e00ff */
.L_x_92:
[----:B------:R-:W-:Y:S05]  /*7fe0*/  @!P0 BRA `(.L_x_94) ;  /* 0x00000000001c8947 */ /* 0x000fea0003800000 */
[----:B------:R-:W-:-:S13]  /*7ff0*/  LOP3.LUT P2, RZ, R0, 0xff, RZ, 0xc0, !PT ;  /* 0x000000ff00ff7812 */ /* 0x000fda000784c0ff */
[----:B---3--:R-:W3:Y:S02]  /*8000*/  @!P2 LDC.64 R4, c[0x0][0x588] ;  /* 0x00016200ff04ab82 */ /* 0x008ee40000000a00 */
[----:B---3--:R-:W-:-:S04]  /*8010*/  @!P2 ISETP.NE.U32.AND P0, PT, R4, RZ, PT ;  /* 0x000000ff0400a20c */ /* 0x008fc80003f05070 */
[----:B------:R-:W-:Y:S02]  /*8020*/  @!P2 ISETP.NE.AND.EX P1, PT, R5, RZ, PT, P0 ;  /* 0x000000ff0500a20c */ /* 0x000fe40003f25300 */
[----:B-12--5:R-:W-:Y:S02]  /*8030*/  @P2 FSETP.EQ.AND P0, PT, R3, RZ, PT ;  /* 0x000000ff0300220b */ /* 0x026fe40003f02000 */
[----:B------:R-:W-:Y:S01]  /*8040*/  @!P2 PLOP3.LUT P0, PT, P1, PT, PT, 0x8, 0x0 ;  /* 0x000000000000a81c */ /* 0x000fe20000f0e170 */
[----:B------:R-:W-:-:S12]  /*8050*/  BRA `(.L_x_95) ;  /* 0x0000000000047947 */ /* 0x000fd80003800000 */
.L_x_94:
[----:B-12--5:R-:W-:-:S13]  /*8060*/  FSETP.EQ.AND P0, PT, R3, RZ, PT ;  /* 0x000000ff0300720b */ /* 0x026fda0003f02000 */
.L_x_95:
[----:B------:R-:W-:Y:S02]  /*8070*/  ISETP.NE.AND P2, PT, R10, 0x3, PT ;  /* 0x000000030a00780c */ /* 0x000fe40003f45270 */
[----:B------:R-:W-:-:S04]  /*8080*/  ELECT P1, URZ, PT ;  /* 0x00000000003f782f */ /* 0x000fc80003820000 */
[----:B------:R-:W-:-:S07]  /*8090*/  PLOP3.LUT P0, PT, P1, P0, PT, 0x20, 0x0 ;  /* 0x000000000000781c */ /* 0x000fce0000f00470 */
[----:B------:R-:W-:Y:S06]  /*80a0*/  @!P2 BRA `(.L_x_96) ;  /* 0x000000000004a947 */ /* 0x000fec0003800000 */
[----:B------:R-:W-:Y:S01]  /*80b0*/  BPT.TRAP 0x1 ;  /* 0x000000040000795c */ /* 0x000fe20000300000 */
.L_x_96:
[----:B------:R-:W1:Y:S01]  /*80c0*/  S2UR UR41, SR_CgaCtaId ;  /* 0x00000000002979c3 */ /* 0x000e620000008800 */
[----:B------:R-:W-:Y:S01]  /*80d0*/  UMOV UR5, 0x400 ;  /* 0x0000040000057882 */ /* 0x000fe20000000000 */
[----:B---3--:R-:W-:Y:S01]  /*80e0*/  SHF.L.U32 R4, R8, 0x1f, RZ ;  /* 0x0000001f08047819 */ /* 0x008fe200000006ff */
[----:B-1----:R-:W-:-:S04]  /*80f0*/  ULEA UR6, UR41, UR5, 0x18 ;  /* 0x0000000529067291 */ /* 0x002fc8000f8ec03f */
[----:B------:R-:W-:-:S09]  /*8100*/  ULEA UR5, UR4, UR6, 0x3 ;  /* 0x0000000604057291 */ /* 0x000fd2000f8e183f */
[----:B------:R-:W1:Y:S02]  /*8110*/  SYNCS.PHASECHK.TRANS64.TRYWAIT P1, [UR5+0x98], R4 ;  /* 0x00009804ff0075a7 */ /* 0x000e640008020145 */
[----:B-1----:R-:W-:Y:S05]  /*8120*/  @!P1 BRA `(.L_x_97) ;  /* 0x0000002000049947 */ /* 0x002fea0003800000 */
.L_x_142:
[----:B------:R-:W-:Y:S04]  /*8130*/  BSSY B0, `(.L_x_98) ;  /* 0x000000f000007945 */ /* 0x000fe80003800000 */
[----:B------:R-:W-:Y:S05]  /*8140*/  @!P0 BRA `(.L_x_99) ;  /* 0x0000000000348947 */ /* 0x000fea0003800000 */
[----:B------:R-:W-:Y:S01]  /*8150*/  ULEA UR16, UR4, UR6, 0xd ;  /* 0x0000000604107291 */ /* 0x000fe2000f8e683f */
[----:B------:R-:W-:Y:S01]  /*8160*/  R2UR UR20, R13 ;  /* 0x000000000d1472ca */ /* 0x000fe200000e0000 */
[----:B------:R-:W-:Y:S02]  /*8170*/  UIADD3 UR8, UP0, UR14, 0x3f0, URZ ;  /* 0x000003f00e087890 */ /* 0x000fe4000ff1e03f */
[----:B------:R-:W-:Y:S02]  /*8180*/  UIADD3 UR17, UR5, 0x80, URZ ;  /* 0x0000008005117890 */ /* 0x000fe4000fffe03f */
[----:B------:R-:W-:Y:S02]  /*8190*/  UIADD3 UR16, UR16, 0x200, URZ ;  /* 0x0000020010107890 */ /* 0x000fe4000fffe03f */
[----:B------:R-:W-:Y:S01]  /*81a0*/  UIADD3.X UR9, URZ, UR15, URZ, UP0, !UPT ;  /* 0x0000000f3f097290 */ /* 0x000fe200087fe43f */
[----:B------:R-:W-:Y:S01]  /*81b0*/  UMOV UR10, 0x0 ;  /* 0x00000000000a7882 */ /* 0x000fe20000000000 */
[----:B------:R-:W-:-:S07]  /*81c0*/  UMOV UR11, 0x10000000 ;  /* 0x10000000000b7882 */ /* 0x000fce0000000000 */
[----:B------:R2:W-:Y:S02]  /*81d0*/  UTMALDG.3D [UR16], [UR8], desc[UR10] ;  /* 0x00000a10080075b4 */ /* 0x0005e40008011000 */
[----:B--2---:R-:W-:Y:S05]  /*81e0*/  @!P2 BRA `(.L_x_100) ;  /* 0x000000000004a947 */ /* 0x004fea0003800000 */
[----:B------:R-:W-:Y:S01]  /*81f0*/  BPT.TRAP 0x1 ;  /* 0x000000040000795c */ /* 0x000fe20000300000 */
.L_x_100:
[----:B-1----:R-:W1:Y:S02]  /*8200*/  LDC R4, c[0x0][0x800] ;  /* 0x00020000ff047b82 */ /* 0x002e640000000800 */
[----:B-1----:R2:W-:Y:S02]  /*8210*/  SYNCS.ARRIVE.TRANS64.RED.A0TR RZ, [UR5+0x80], R4 ;  /* 0x00008004ffff79a7 */ /* 0x0025e40008300405 */
.L_x_99:
[----:B------:R-:W-:Y:S05]  /*8220*/  BSYNC B0 ;  /* 0x0000000000007941 */ /* 0x000fea0003800000 */
.L_x_98:
[----:B------:R-:W-:Y:S05]  /*8230*/  @!P2 BRA `(.L_x_101) ;  /* 0x000000000004a947 */ /* 0x000fea0003800000 */
[----:B------:R-:W-:Y:S01]  /*8240*/  BPT.TRAP 0x1 ;  /* 0x000000040000795c */ /* 0x000fe20000300000 */
.L_x_101:
[----:B------:R-:W-:Y:S02]  /*8250*/  UIADD3 UR5, UR5, 0x80, URZ ;  /* 0x0000008005057890 */ /* 0x000fe4000fffe03f */
[----:B------:R-:W-:Y:S02]  /*8260*/  UIADD3 UR4, UR4, 0x1, URZ ;  /* 0x0000000104047890 */ /* 0x000fe4000fffe03f */
[----:B------:R-:W-:Y:S02]  /*8270*/  UPRMT UR5, UR41, 0x654, UR5 ;  /* 0x0000065429057896 */ /* 0x000fe40008000005 */
[----:B------:R-:W-:-:S04]  /*8280*/  UISETP.NE.AND UP0, UPT, UR4, 0x3, UPT ;  /* 0x000000030400788c */ /* 0x000fc8000bf05270 */
[----:B------:R-:W-:-:S03]  /*8290*/  USEL UR7, URZ, 0x1, UP0 ;  /* 0x000000013f077887 */ /* 0x000fc60008000000 */
[----:B------:R-:W-:Y:S01]  /*82a0*/  SYNCS.ARRIVE.TRANS64.RED.A1T0 RZ, [UR5], RZ ;  /* 0x000000ffffff79a7 */ /* 0x000fe20008100405 */
[----:B------:R-:W-:Y:S02]  /*82b0*/  USEL UR5, UR4, URZ, UP0 ;  /* 0x0000003f04057287 */ /* 0x000fe40008000000 */
[----:B------:R-:W-:Y:S01]  /*82c0*/  LOP3.LUT R8, R8, UR7, RZ, 0x3c, !PT ;  /* 0x0000000708087c12 */ /* 0x000fe2000f8e3cff */
[----:B------:R-:W-:Y:S09]  /*82d0*/  @!P2 BRA `(.L_x_102) ;  /* 0x000000000004a947 */ /* 0x000ff20003800000 */
[----:B------:R-:W-:Y:S01]  /*82e0*/  BPT.TRAP 0x1 ;  /* 0x000000040000795c */ /* 0x000fe20000300000 */
.L_x_102:
[----:B------:R-:W-:Y:S01]  /*82f0*/  ULEA UR4, UR5, UR6, 0x3 ;  /* 0x0000000605047291 */ /* 0x000fe2000f8e183f */
[----:B-12---:R-:W-:-:S08]  /*8300*/  SHF.L.U32 R4, R8, 0x1f, RZ ;  /* 0x0000001f08047819 */ /* 0x006fd000000006ff */
[----:B------:R-:W1:Y:S02]  /*8310*/  SYNCS.PHASECHK.TRANS64.TRYWAIT P1, [UR4+0x98], R4 ;  /* 0x00009804ff0075a7 */ /* 0x000e640008020144 */
[----:B-1----:R-:W-:Y:S05]  /*8320*/  @!P1 BRA `(.L_x_103) ;  /* 0x0000001c009c9947 */ /* 0x002fea0003800000 */
.L_x_143:
[----:B------:R-:W-:Y:S04]  /*8330*/  BSSY B0, `(.L_x_104) ;  /* 0x0000011000007945 */ /* 0x000fe80003800000 */
[----:B------:R-:W-:Y:S05]  /*8340*/  @!P0 BRA `(.L_x_105) ;  /* 0x00000000003c8947 */ /* 0x000fea0003800000 */
[----:B------:R-:W-:Y:S01]  /*8350*/  ULEA UR8, UR5, UR6, 0xd ;  /* 0x0000000605087291 */ /* 0x000fe2000f8e683f */
[----:B------:R-:W-:Y:S01]  /*8360*/  R2UR UR12, R13 ;  /* 0x000000000d0c72ca */ /* 0x000fe200000e0000 */
[----:B------:R-:W-:Y:S02]  /*8370*/  UIADD3 UR16, UP0, UR14, 0x3f0, URZ ;  /* 0x000003f00e107890 */ /* 0x000fe4000ff1e03f */
[----:B------:R-:W-:Y:S02]  /*8380*/  UIADD3 UR10, UR18, 0x20, URZ ;  /* 0x00000020120a7890 */ /* 0x000fe4000fffe03f */
[----:B------:R-:W-:Y:S02]  /*8390*/  UIADD3 UR9, UR4, 0x80, URZ ;  /* 0x0000008004097890 */ /* 0x000fe4000fffe03f */
[----:B------:R-:W-:Y:S02]  /*83a0*/  UIADD3 UR8, UR8, 0x200, URZ ;  /* 0x0000020008087890 */ /* 0x000fe4000fffe03f */
[----:B------:R-:W-:Y:S01]  /*83b0*/  UIADD3.X UR17, URZ, UR15, URZ, UP0, !UPT ;  /* 0x0000000f3f117290 */ /* 0x000fe200087fe43f */
[----:B------:R-:W-:Y:S01]  /*83c0*/  UMOV UR20, 0x0 ;  /* 0x0000000000147882 */ /* 0x000fe20000000000 */
[----:B------:R-:W-:Y:S01]  /*83d0*/  UMOV UR21, 0x10000000 ;  /* 0x1000000000157882 */ /* 0x000fe20000000000 */
[----:B------:R-:W-:-:S06]  /*83e0*/  UMOV UR11, UR19 ;  /* 0x00000013000b7c82 */ /* 0x000fcc0008000000 */
[----:B------:R2:W-:Y:S02]  /*83f0*/  UTMALDG.3D [UR8], [UR16], desc[UR20] ;  /* 0x00001408100075b4 */ /* 0x0005e40008011000 */
[----:B--2---:R-:W-:Y:S05]  /*8400*/  @!P2 BRA `(.L_x_106) ;  /* 0x000000000004a947 */ /* 0x004fea0003800000 */
[----:B------:R-:W-:Y:S01]  /*8410*/  BPT.TRAP 0x1 ;  /* 0x000000040000795c */ /* 0x000fe20000300000 */
.L_x_106:
[----:B-1----:R-:W1:Y:S02]  /*8420*/  LDC R4, c[0x0][0x800] ;  /* 0x00020000ff047b82 */ /* 0x002e640000000800 */
[----:B-1----:R2:W-:Y:S02]  /*8430*/  SYNCS.ARRIVE.TRANS64.RED.A0TR RZ, [UR4+0x80], R4 ;  /* 0x00008004ffff79a7 */ /* 0x0025e40008300404 */
.L_x_105:
[----:B------:R-:W-:Y:S05]  /*8440*/  BSYNC B0 ;  /* 0x0000000000007941 */ /* 0x000fea0003800000 */
.L_x_104:
[----:B------:R-:W-:Y:S05]  /*8450*/  @!P2 BRA `(.L_x_107) ;  /* 0x000000000004a947 */ /* 0x000fea0003800000 */
[----:B------:R-:W-:Y:S01]  /*8460*/  BPT.TRAP 0x1 ;  /* 0x000000040000795c */ /* 0x000fe20000300000 */
.L_x_107:
[----:B------:R-:W-:Y:S01]  /*8470*/  UIADD3 UR4, UR4, 0x80, URZ ;  /* 0x0000008004047890 */ /* 0x000fe2000fffe03f */
[----:B------:R-:W-:Y:S01]  /*8480*/  IADD3 R16, P0, R16, UR36, RZ ;  /* 0x0000002410107c10 */ /* 0x000fe2000ff1e0ff */
[----:B------:R-:W-:Y:S01]  /*8490*/  IMAD.MOV.U32 R21, RZ, RZ, -0x1 ;  /* 0xffffffffff157424 */ /* 0x000fe200078e00ff */
[----:B-12---:R-:W-:Y:S01]  /*84a0*/  PRMT R4, RZ, 0x7610, R4 ;  /* 0x00007610ff047816 */ /* 0x006fe20000000004 */
[----:B------:R-:W-:Y:S01]  /*84b0*/  UPRMT UR4, UR41, 0x654, UR4 ;  /* 0x0000065429047896 */ /* 0x000fe20008000004 */
[----:B------:R-:W-:Y:S01]  /*84c0*/  IADD3.X R17, R17, UR42, RZ, P0, !PT ;  /* 0x0000002a11117c10 */ /* 0x000fe200087fe4ff */
[----:B------:R-:W-:Y:S01]  /*84d0*/  IMAD.MOV.U32 R20, RZ, RZ, -0x1 ;  /* 0xffffffffff147424 */ /* 0x000fe200078e00ff */
[----:B------:R-:W-:Y:S01]  /*84e0*/  ISETP.GE.U32.AND P0, PT, R16, UR24, PT ;  /* 0x0000001810007c0c */ /* 0x000fe2000bf06070 */
[----:B------:R-:W-:-:S03]  /*84f0*/  IMAD.MOV.U32 R13, RZ, RZ, -0x1 ;  /* 0xffffffffff0d7424 */ /* 0x000fc600078e00ff */
[----:B------:R-:W-:Y:S02]  /*8500*/  ISETP.GE.U32.AND.EX P0, PT, R17, UR25, PT, P0 ;  /* 0x0000001911007c0c */ /* 0x000fe4000bf06100 */
[----:B------:R-:W-:Y:S01]  /*8510*/  SYNCS.ARRIVE.TRANS64.RED.A1T0 RZ, [UR4], RZ ;  /* 0x000000ffffff79a7 */ /* 0x000fe20008100404 */
[----:B------:R-:W-:-:S04]  /*8520*/  UIADD3 UR4, UR5, 0x1, URZ ;  /* 0x0000000105047890 */ /* 0x000fc8000fffe03f */
[----:B------:R-:W-:-:S04]  /*8530*/  UISETP.NE.AND UP0, UPT, UR4, 0x3, UPT ;  /* 0x000000030400788c */ /* 0x000fc8000bf05270 */
[----:B------:R-:W-:Y:S02]  /*8540*/  USEL UR5, URZ, 0x1, UP0 ;  /* 0x000000013f057887 */ /* 0x000fe40008000000 */
[----:B------:R-:W-:-:S04]  /*8550*/  USEL UR4, UR4, URZ, UP0 ;  /* 0x0000003f04047287 */ /* 0x000fc80008000000 */
[----:B------:R-:W-:Y:S01]  /*8560*/  LOP3.LUT R8, R8, UR5, RZ, 0x3c, !PT ;  /* 0x0000000508087c12 */ /* 0x000fe2000f8e3cff */
[----:B------:R-:W-:Y:S07]  /*8570*/  @P0 BRA `(.L_x_108) ;  /* 0x0000000400580947 */ /* 0x000fee0003800000 */
[----:B------:R-:W1:Y:S01]  /*8580*/  S2R R13, SR_CTAID.X ;  /* 0x00000000000d7919 */ /* 0x000e620000002500 */
[----:B------:R-:W2:Y:S01]  /*8590*/  LDC.64 R14, c[0x0][0x8d0] ;  /* 0x00023400ff0e7b82 */ /* 0x000ea20000000a00 */
[----:B------:R-:W-:Y:S01]  /*85a0*/  ULDC UR5, c[0x0][0x150] ;  /* 0x0000540000057ab9 */ /* 0x000fe20000000800 */
[----:B------:R-:W-:Y:S01]  /*85b0*/  IMAD.MOV.U32 R22, RZ, RZ, R17 ;  /* 0x000000ffff167224 */ /* 0x000fe200078e0011 */
[----:B------:R-:W3:Y:S05]  /*85c0*/  S2R R20, SR_CTAID.Y ;  /* 0x0000000000147919 */ /* 0x000eea0000002600 */
[----:B------:R-:W4:Y:S08]  /*85d0*/  LDC R6, c[0x0][0x144] ;  /* 0x00005100ff067b82 */ /* 0x000f300000000800 */
[----:B------:R-:W4:Y:S01]  /*85e0*/  LDC R21, c[0x0][0x8d8] ;  /* 0x00023600ff157b82 */ /* 0x000f220000000800 */
[----:B--2---:R-:W-:-:S04]  /*85f0*/  ISETP.NE.U32.AND P0, PT, R14, RZ, PT ;  /* 0x000000ff0e00720c */ /* 0x004fc80003f05070 */
[----:B------:R-:W-:Y:S02]  /*8600*/  ISETP.NE.AND.EX P0, PT, R15, RZ, PT, P0 ;  /* 0x000000ff0f00720c */ /* 0x000fe40003f05300 */
[----:B-1----:R-:W-:Y:S02]  /*8610*/  I2FP.F32.U32 R4, R13 ;  /* 0x0000000d00047245 */ /* 0x002fe40000201000 */
[----:B---3--:R-:W-:-:S03]  /*8620*/  I2FP.F32.U32 R18, R20 ;  /* 0x0000001400127245 */ /* 0x008fc60000201000 */
[----:B------:R-:W-:-:S06]  /*8630*/  FMUL R4, R4, UR5 ;  /* 0x0000000504047c20 */ /* 0x000fcc0008400000 */
[----:B------:R-:W1:Y:S02]  /*8640*/  F2I.U32.TRUNC.NTZ R4, R4 ;  /* 0x0000000400047305 */ /* 0x000e64000020f000 */
[----:B-1----:R-:W-:-:S04]  /*8650*/  IMAD.MOV R5, RZ, RZ, -R4 ;  /* 0x000000ffff057224 */ /* 0x002fc800078e0a04 */
[----:B----4-:R-:W-:Y:S02]  /*8660*/  IMAD R13, R6, R5, R13 ;  /* 0x00000005060d7224 */ /* 0x010fe400078e020d */
[----:B------:R-:W-:Y:S01]  /*8670*/  IMAD.MOV.U32 R6, RZ, RZ, R16 ;  /* 0x000000ffff067224 */ /* 0x000fe200078e0010 */
[----:B------:R-:W-:Y:S06]  /*8680*/  @!P0 BRA `(.L_x_109) ;  /* 0x0000000000308947 */ /* 0x000fec0003800000 */
[----:B------:R-:W1:Y:S02]  /*8690*/  LDC R5, c[0x0][0x8dc] ;  /* 0x00023700ff057b82 */ /* 0x000e640000000800 */
[----:B-1----:R-:W-:-:S05]  /*86a0*/  IADD3 R5, P0, R16, R5, RZ ;  /* 0x0000000510057210 */ /* 0x002fca0007f1e0ff */
[----:B------:R-:W-:-:S04]  /*86b0*/  IMAD.X R23, RZ, RZ, R17, P0 ;  /* 0x000000ffff177224 */ /* 0x000fc800000e0611 */
[----:B------:R-:W-:-:S04]  /*86c0*/  IMAD.WIDE.U32 R6, R23, R14, RZ ;  /* 0x0000000e17067225 */ /* 0x000fc800078e00ff */
[----:B------:R-:W-:-:S04]  /*86d0*/  IMAD.WIDE.U32 R6, P0, R5, R15, R6 ;  /* 0x0000000f05067225 */ /* 0x000fc80007800006 */
[----:B------:R-:W-:-:S04]  /*86e0*/  IMAD.WIDE.U32 R4, R5, R14, RZ ;  /* 0x0000000e05047225 */ /* 0x000fc800078e00ff */
[----:B------:R-:W-:Y:S01]  /*86f0*/  IMAD.MOV.U32 R4, RZ, RZ, R7 ;  /* 0x000000ffff047224 */ /* 0x000fe200078e0007 */
[----:B------:R-:W-:Y:S01]  /*8700*/  IADD3 RZ, P1, R5, R6, RZ ;  /* 0x0000000605ff7210 */ /* 0x000fe20007f3e0ff */
[----:B------:R-:W-:-:S04]  /*8710*/  IMAD.X R5, RZ, RZ, RZ, P0 ;  /* 0x000000ffff057224 */ /* 0x000fc800000e06ff */
[----:B------:R-:W-:-:S04]  /*8720*/  IMAD.WIDE.U32.X R4, R23, R15, R4, P1 ;  /* 0x0000000f17047225 */ /* 0x000fc800008e0404 */
[----:B------:R-:W-:Y:S02]  /*8730*/  IMAD.MOV.U32 R6, RZ, RZ, R4 ;  /* 0x000000ffff067224 */ /* 0x000fe400078e0004 */
[----:B------:R-:W-:-:S07]  /*8740*/  IMAD.MOV.U32 R22, RZ, RZ, R5 ;  /* 0x000000ffff167224 */ /* 0x000fce00078e0005 */
.L_x_109:
[----:B------:R-:W-:Y:S01]  /*8750*/  ULDC UR5, c[0x0][0x154] ;  /* 0x0000550000057ab9 */ /* 0x000fe20000000800 */
[----:B------:R-:W1:Y:S01]  /*8760*/  LDC R7, c[0x0][0x148] ;  /* 0x00005200ff077b82 */ /* 0x000e620000000800 */
[----:B------:R-:W-:Y:S01]  /*8770*/  FMUL R14, R18, UR5 ;  /* 0x00000005120e7c20 */ /* 0x000fe20008400000 */
[----:B------:R-:W-:Y:S02]  /*8780*/  ISETP.NE.AND P2, PT, R2, 0x1, PT ;  /* 0x000000010200780c */ /* 0x000fe40003f45270 */
[-CC-:B------:R-:W-:Y:S02]  /*8790*/  SHF.R.U64 R18, R6, R21.reuse, R22.reuse ;  /* 0x0000001506127219 */ /* 0x180fe40000001216 */
[----:B------:R-:W-:Y:S01]  /*87a0*/  SHF.R.U32.HI R21, RZ, R21, R22 ;  /* 0x00000015ff157219 */ /* 0x000fe20000011616 */
[----:B------:R-:W2:Y:S01]  /*87b0*/  F2I.U32.TRUNC.NTZ R14, R14 ;  /* 0x0000000e000e7305 */ /* 0x000ea2000020f000 */
[----:B------:R-:W3:Y:S01]  /*87c0*/  LDC.64 R4, c[0x0][0x8c8] ;  /* 0x00023200ff047b82 */ /* 0x000ee20000000a00 */
[----:B------:R-:W-:-:S05]  /*87d0*/  IADD3 R23, P0, RZ, -R18, RZ ;  /* 0x80000012ff177210 */ /* 0x000fca0007f1e0ff */
[----:B------:R-:W-:Y:S02]  /*87e0*/  IMAD.X R21, RZ, RZ, ~R21, P0 ;  /* 0x000000ffff157224 */ /* 0x000fe400000e0e15 */
[----:B------:R-:W4:Y:S01]  /*87f0*/  LDC R22, c[0x0][0x8c0] ;  /* 0x00023000ff167b82 */ /* 0x000f220000000800 */
[----:B--2---:R-:W-:-:S07]  /*8800*/  IMAD.MOV R15, RZ, RZ, -R14 ;  /* 0x000000ffff0f7224 */ /* 0x004fce00078e0a0e */
[----:B------:R-:W2:Y:S01]  /*8810*/  LDC R27, c[0x0][0x900] ;  /* 0x00024000ff1b7b82 */ /* 0x000ea20000000800 */
[----:B-1----:R-:W-:-:S07]  /*8820*/  @P2 IMAD R13, R7, R15, R20 ;  /* 0x0000000f070d2224 */ /* 0x002fce00078e0214 */
[----:B------:R-:W1:Y:S01]  /*8830*/  LDC.64 R14, c[0x0][0x8e8] ;  /* 0x00023a00ff0e7b82 */ /* 0x000e620000000a00 */
[----:B---3--:R-:W-:-:S04]  /*8840*/  IMAD R6, R21, R4, RZ ;  /* 0x0000000415067224 */ /* 0x008fc800078e02ff */
[C---:B------:R-:W-:Y:S02]  /*8850*/  IMAD R7, R23.reuse, R5, R6 ;  /* 0x0000000517077224 */ /* 0x040fe400078e0206 */
[----:B------:R-:W-:Y:S01]  /*8860*/  IMAD.WIDE.U32 R4, R23, R4, R16 ;  /* 0x0000000417047225 */ /* 0x000fe200078e0010 */
[----:B------:R-:W3:Y:S03]  /*8870*/  LDC R6, c[0x0][0x8b0] ;  /* 0x00022c00ff067b82 */ /* 0x000ee60000000800 */
[----:B------:R-:W-:-:S05]  /*8880*/  IMAD.IADD R5, R5, 0x1, R7 ;  /* 0x0000000105057824 */ /* 0x000fca00078e0207 */
[-CC-:B----4-:R-:W-:Y:S01]  /*8890*/  SHF.R.U64 R26, R4, R22.reuse, R5.reuse ;  /* 0x00000016041a7219 */ /* 0x190fe20000001205 */
[----:B------:R-:W4:Y:S01]  /*88a0*/  LDC R25, c[0x0][0x8f0] ;  /* 0x00023c00ff197b82 */ /* 0x000f220000000800 */
[----:B------:R-:W-:Y:S02]  /*88b0*/  SHF.R.U32.HI R5, RZ, R22, R5 ;  /* 0x00000016ff057219 */ /* 0x000fe40000011605 */
[----:B-1----:R-:W-:-:S05]  /*88c0*/  ISETP.NE.U32.AND P0, PT, R14, RZ, PT ;  /* 0x000000ff0e00720c */ /* 0x002fca0003f05070 */
[----:B------:R-:W1:Y:S01]  /*88d0*/  LDC R24, c[0x0][0x8e0] ;  /* 0x00023800ff187b82 */ /* 0x000e620000000800 */
[----:B------:R-:W-:Y:S02]  /*88e0*/  ISETP.NE.AND.EX P0, PT, R15, RZ, PT, P0 ;  /* 0x000000ff0f00720c */ /* 0x000fe40003f05300 */
[----:B---3--:R-:W-:-:S05]  /*88f0*/  SHF.R.U64 R23, R26, R6, R5 ;  /* 0x000000061a177219 */ /* 0x008fca0000001205 */
[----:B------:R-:W3:Y:S01]  /*8900*/  LDC R22, c[0x0][0x8b8] ;  /* 0x00022e00ff167b82 */ /* 0x000ee20000000800 */
[----:B------:R-:W-:-:S04]  /*8910*/  SHF.R.U32.HI R4, RZ, R6, R5 ;  /* 0x00000006ff047219 */ /* 0x000fc80000011605 */
[-CC-:B--2---:R-:W-:Y:S02]  /*8920*/  SHF.R.U64 R21, R23, R27.reuse, R4.reuse ;  /* 0x0000001b17157219 */ /* 0x184fe40000001204 */
[----:B------:R-:W-:Y:S01]  /*8930*/  SHF.R.U32.HI R27, RZ, R27, R4 ;  /* 0x0000001bff1b7219 */ /* 0x000fe20000011604 */
[----:B------:R-:W2:Y:S02]  /*8940*/  LDC R20, c[0x0][0x8a8] ;  /* 0x00022a00ff147b82 */ /* 0x000ea40000000800 */
[----:B------:R-:W-:Y:S02]  /*8950*/  IMAD.MOV.U32 R4, RZ, RZ, R21 ;  /* 0x000000ffff047224 */ /* 0x000fe400078e0015 */
[----:B------:R-:W-:Y:S01]  /*8960*/  IMAD.MOV.U32 R5, RZ, RZ, R27 ;  /* 0x000000ffff057224 */ /* 0x000fe200078e001b */
[----:B----4-:R-:W-:Y:S06]  /*8970*/  @!P0 BRA `(.L_x_110) ;  /* 0x0000000000288947 */ /* 0x010fec0003800000 */
[----:B------:R-:W4:Y:S02]  /*8980*/  LDC R4, c[0x0][0x8f4] ;  /* 0x00023d00ff047b82 */ /* 0x000f240000000800 */
[----:B----4-:R-:W-:-:S05]  /*8990*/  IADD3 R5, P0, R21, R4, RZ ;  /* 0x0000000415057210 */ /* 0x010fca0007f1e0ff */
[----:B------:R-:W-:-:S04]  /*89a0*/  IMAD.X R27, RZ, RZ, R27, P0 ;  /* 0x000000ffff1b7224 */ /* 0x000fc800000e061b */
[----:B------:R-:W-:-:S04]  /*89b0*/  IMAD.WIDE.U32 R6, R27, R14, RZ ;  /* 0x0000000e1b067225 */ /* 0x000fc800078e00ff */
[----:B------:R-:W-:-:S04]  /*89c0*/  IMAD.WIDE.U32 R6, P0, R5, R15, R6 ;  /* 0x0000000f05067225 */ /* 0x000fc80007800006 */
[----:B------:R-:W-:-:S04]  /*89d0*/  IMAD.WIDE.U32 R4, R5, R14, RZ ;  /* 0x0000000e05047225 */ /* 0x000fc800078e00ff */
[----:B------:R-:W-:Y:S01]  /*89e0*/  IMAD.MOV.U32 R4, RZ, RZ, R7 ;  /* 0x000000ffff047224 */ /* 0x000fe200078e0007 */
[----:B------:R-:W-:Y:S01]  /*89f0*/  IADD3 RZ, P1, R5, R6, RZ ;  /* 0x0000000605ff7210 */ /* 0x000fe20007f3e0ff */
[----:B------:R-:W-:-:S04]  /*8a00*/  IMAD.X R5, RZ, RZ, RZ, P0 ;  /* 0x000000ffff057224 */ /* 0x000fc800000e06ff */
[----:B------:R-:W-:-:S08]  /*8a10*/  IMAD.WIDE.U32.X R4, R27, R15, R4, P1 ;  /* 0x0000000f1b047225 */ /* 0x000fd000008e0404 */
.L_x_110:
[----:B------:R-:W-:Y:S02]  /*8a20*/  SHF.R.U64 R25, R4, R25, R5 ;  /* 0x0000001904197219 */ /* 0x000fe40000001205 */
[----:B------:R-:W-:Y:S02]  /*8a30*/  LOP3.LUT R4, R23, R12, RZ, 0xc0, !PT ;  /* 0x0000000c17047212 */ /* 0x000fe400078ec0ff */
[----:B------:R-:W-:Y:S01]  /*8a40*/  LOP3.LUT R6, R26, R11, RZ, 0xc0, !PT ;  /* 0x0000000b1a067212 */ /* 0x000fe200078ec0ff */
[----:B------:R-:W-:Y:S02]  /*8a50*/  IMAD.MOV R5, RZ, RZ, -R25 ;  /* 0x000000ffff057224 */ /* 0x000fe400078e0a19 */
[----:B------:R-:W-:Y:S02]  /*8a60*/  IMAD R4, R9, R25, R4 ;  /* 0x0000001909047224 */ /* 0x000fe400078e0204 */
[----:B-1----:R-:W-:Y:S02]  /*8a70*/  IMAD R21, R5, R24, R21 ;  /* 0x0000001805157224 */ /* 0x002fe400078e0215 */
[----:B---3--:R-:W-:-:S02]  /*8a80*/  IMAD R13, R4, R22, R13 ;  /* 0x00000016040d7224 */ /* 0x008fc400078e020d */
[----:B--2---:R-:W-:Y:S02]  /*8a90*/  IMAD R6, R21, R20, R6 ;  /* 0x0000001415067224 */ /* 0x004fe400078e0206 */
[----:B------:R-:W-:-:S03]  /*8aa0*/  IMAD.MOV.U32 R4, RZ, RZ, 0x1 ;  /* 0x00000001ff047424 */ /* 0x000fc600078e00ff */
[----:B------:R-:W-:Y:S02]  /*8ab0*/  SEL R20, R6, R13, !P2 ;  /* 0x0000000d06147207 */ /* 0x000fe40005000000 */
[----:B------:R-:W-:Y:S01]  /*8ac0*/  SEL R21, R13, R6, !P2 ;  /* 0x000000060d157207 */ /* 0x000fe20005000000 */
[----:B------:R-:W-:-:S07]  /*8ad0*/  IMAD.MOV.U32 R13, RZ, RZ, R18 ;  /* 0x000000ffff0d7224 */ /* 0x000fce00078e0012 */
.L_x_108:
[----:B------:R-:W-:-:S13]  /*8ae0*/  LOP3.LUT P0, RZ, R4, 0xff, RZ, 0xc0, !PT ;  /* 0x000000ff04ff7812 */ /* 0x000fda000780c0ff */
[----:B------:R-:W-:Y:S05]  /*8af0*/  @P0 BRA `(.L_x_111) ;  /* 0xfffffff000f00947 */ /* 0x000fea000383ffff */
.L_x_91:
[----:B------:R-:W-:-:S13]  /*8b00*/  ELECT P0, URZ, PT ;  /* 0x00000000003f782f */ /* 0x000fda0003800000 */
[----:B------:R-:W-:Y:S05]  /*8b10*/  @!P0 BRA `(.L_x_15) ;  /* 0x0000001400148947 */ /* 0x000fea0003800000 */
[----:B------:R-:W-:-:S04]  /*8b20*/  LOP3.LUT R19, R19, 0x2, RZ, 0xfc, !PT ;  /* 0x0000000213137812 */ /* 0x000fc800078efcff */
[----:B------:R-:W-:-:S13]  /*8b30*/  ISETP.NE.AND P1, PT, R19, 0x3, PT ;  /* 0x000000031300780c */ /* 0x000fda0003f25270 */
[----:B------:R-:W-:Y:S05]  /*8b40*/  @!P1 BRA `(.L_x_112) ;  /* 0x0000000000049947 */ /* 0x000fea0003800000 */
[----:B------:R-:W-:Y:S01]  /*8b50*/  BPT.TRAP 0x1 ;  /* 0x000000040000795c */ /* 0x000fe20000300000 */
.L_x_112:
[----:B------:R-:W-:Y:S01]  /*8b60*/  IMAD.U32 R7, RZ, RZ, UR41 ;  /* 0x00000029ff077e24 */ /* 0x000fe2000f8e00ff */
[----:B------:R-:W-:Y:S01]  /*8b70*/  MOV R0, 0x400 ;  /* 0x0000040000007802 */ /* 0x000fe20000000f00 */
[----:B------:R-:W-:-:S03]  /*8b80*/  IMAD.U32 R2, RZ, RZ, UR4 ;  /* 0x00000004ff027e24 */ /* 0x000fc6000f8e00ff */
[----:B------:R-:W-:Y:S02]  /*8b90*/  LEA R7, R7, R0, 0x18 ;  /* 0x0000000007077211 */ /* 0x000fe400078ec0ff */
[----:B------:R-:W-:-:S03]  /*8ba0*/  SHF.L.U32 R0, R8, 0x1f, RZ ;  /* 0x0000001f08007819 */ /* 0x000fc600000006ff */
[----:B-1---5:R-:W-:-:S04]  /*8bb0*/  IMAD R3, R2, 0x8, R7 ;  /* 0x0000000802037824 */ /* 0x022fc800078e0207 */
[----:B------:R-:W1:Y:S02]  /*8bc0*/  SYNCS.PHASECHK.TRANS64.TRYWAIT P0, [R3+URZ+0x98], R0 ;  /* 0x00009800030075a7 */ /* 0x000e64000800017f */
[----:B-1----:R-:W-:Y:S05]  /*8bd0*/  @!P0 BRA `(.L_x_113) ;  /* 0x0000001400888947 */ /* 0x002fea0003800000 */
.L_x_144:
[----:B------:R-:W-:Y:S05]  /*8be0*/  @!P1 BRA `(.L_x_114) ;  /* 0x0000000000049947 */ /* 0x000fea0003800000 */
[----:B------:R-:W-:Y:S01]  /*8bf0*/  BPT.TRAP 0x1 ;  /* 0x000000040000795c */ /* 0x000fe20000300000 */
.L_x_114:
[----:B------:R-:W-:-:S04]  /*8c00*/  UIADD3 UR5, UR4, 0x1, URZ ;  /* 0x0000000104057890 */ /* 0x000fc8000fffe03f */
[----:B------:R-:W-:Y:S02]  /*8c10*/  UISETP.NE.AND UP0, UPT, UR5, 0x3, UPT ;  /* 0x000000030500788c */ /* 0x000fe4000bf05270 */
[----:B------:R-:W-:Y:S02]  /*8c20*/  IMAD.U32 R2, RZ, RZ, UR5 ;  /* 0x00000005ff027e24 */ /* 0x000fe4000f8e00ff */
[----:B------:R-:W-:Y:S02]  /*8c30*/  USEL UR5, URZ, 0x1, UP0 ;  /* 0x000000013f057887 */ /* 0x000fe40008000000 */
[----:B------:R-:W-:-:S04]  /*8c40*/  PLOP3.LUT P0, PT, PT, PT, UP0, 0x80, 0x0 ;  /* 0x000000000000781c */ /* 0x000fc80003f0f008 */
[----:B------:R-:W-:Y:S02]  /*8c50*/  SEL R2, R2, RZ, P0 ;  /* 0x000000ff02027207 */ /* 0x000fe40000000000 */
[----:B-1----:R-:W-:-:S03]  /*8c60*/  LOP3.LUT R3, R8, UR5, RZ, 0x3c, !PT ;  /* 0x0000000508037c12 */ /* 0x002fc6000f8e3cff */
[----:B--2---:R-:W-:Y:S01]  /*8c70*/  IMAD R5, R2, 0x8, R7 ;  /* 0x0000000802057824 */ /* 0x004fe200078e0207 */
[----:B------:R-:W-:-:S04]  /*8c80*/  SHF.L.U32 R0, R3, 0x1f, RZ ;  /* 0x0000001f03007819 */ /* 0x000fc800000006ff */
[----:B------:R-:W1:Y:S02]  /*8c90*/  SYNCS.PHASECHK.TRANS64.TRYWAIT P0, [R5+URZ+0x98], R0 ;  /* 0x00009800050075a7 */ /* 0x000e64000800017f */
[----:B-1----:R-:W-:Y:S05]  /*8ca0*/  @!P0 BRA `(.L_x_115) ;  /* 0x0000001400688947 */ /* 0x002fea0003800000 */
.L_x_145:
[----:B------:R-:W-:Y:S05]  /*8cb0*/  @!P1 BRA `(.L_x_116) ;  /* 0x0000000000049947 */ /* 0x000fea0003800000 */
[----:B------:R-:W-:Y:S01]  /*8cc0*/  BPT.TRAP 0x1 ;  /* 0x000000040000795c */ /* 0x000fe20000300000 */
.L_x_116:
[----:B-1----:R-:W-:-:S05]  /*8cd0*/  VIADD R0, R2, 0x1 ;  /* 0x0000000102007836 */ /* 0x002fca0000000000 */
[----:B------:R-:W-:-:S04]  /*8ce0*/  ISETP.NE.AND P0, PT, R0, 0x3, PT ;  /* 0x000000030000780c */ /* 0x000fc80003f05270 */
[----:B------:R-:W-:Y:S02]  /*8cf0*/  SEL R2, RZ, 0x1, P0 ;  /* 0x00000001ff027807 */ /* 0x000fe40000000000 */
[----:B------:R-:W-:Y:S02]  /*8d00*/  SEL R0, R0, RZ, P0 ;  /* 0x000000ff00007207 */ /* 0x000fe40000000000 */
[----:B------:R-:W-:-:S03]  /*8d10*/  LOP3.LUT R2, R3, R2, RZ, 0x3c, !PT ;  /* 0x0000000203027212 */ /* 0x000fc600078e3cff */
[----:B------:R-:W-:Y:S01]  /*8d20*/  IMAD R3, R0, 0x8, R7 ;  /* 0x0000000800037824 */ /* 0x000fe200078e0207 */
[----:B------:R-:W-:-:S07]  /*8d30*/  SHF.L.U32 R0, R2, 0x1f, RZ ;  /* 0x0000001f02007819 */ /* 0x000fce00000006ff */
.L_x_117:
[----:B-1----:R1:W2:Y:S02]  /*8d40*/  SYNCS.PHASECHK.TRANS64.TRYWAIT P0, [R3+URZ+0x98], R0 ;  /* 0x00009800030075a7 */ /* 0x0022a4000800017f */
[----:B--2---:R-:W-:Y:S05]  /*8d50*/  @!P0 NANOSLEEP.SYNCS 0x989680 ;  /* 0x009896800000895d */ /* 0x004fea0003900000 */
[----:B------:R-:W2:Y:S02]  /*8d60*/  @!P0 SYNCS.PHASECHK.TRANS64 P0, [R3+URZ+0x98], R0 ;  /* 0x00009800030085a7 */ /* 0x000ea4000800007f */
[----:B--2---:R-:W-:Y:S05]  /*8d70*/  @P0 BRA `(.L_x_15) ;  /* 0x00000010007c0947 */ /* 0x004fea0003800000 */
[----:B------:R-:W-:Y:S05]  /*8d80*/  BRA `(.L_x_117) ;  /* 0xfffffffc00ec7947 */ /* 0x000fea000383ffff */
.L_x_86:
[----:B------:R-:W-:Y:S01]  /*8d90*/  LOP3.LUT P0, RZ, R8, 0xff, RZ, 0xc0, !PT ;  /* 0x000000ff08ff7812 */ /* 0x000fe2000780c0ff */
[----:B------:R-:W-:Y:S02]  /*8da0*/  IMAD.MOV.U32 R10, RZ, RZ, 0x1 ;  /* 0x00000001ff0a7424 */ /* 0x000fe400078e00ff */
[----:B------:R-:W-:-:S10]  /*8db0*/  IMAD.MOV.U32 R9, RZ, RZ, RZ ;  /* 0x000000ffff097224 */ /* 0x000fd400078e00ff */
[----:B------:R-:W-:Y:S05]  /*8dc0*/  @!P0 BRA `(.L_x_118) ;  /* 0x0000000c00248947 */ /* 0x000fea0003800000 */
[----:B------:R-:W2:Y:S01]  /*8dd0*/  LDC R0, c[0x0][0x28c] ;  /* 0x0000a300ff007b82 */ /* 0x000ea20000000800 */
[----:B------:R-:W-:Y:S01]  /*8de0*/  ULDC UR7, c[0x0][0x900] ;  /* 0x0002400000077ab9 */ /* 0x000fe20000000800 */
[----:B------:R-:W-:Y:S01]  /*8df0*/  UMOV UR8, 0xffffffff ;  /* 0xffffffff00087882 */ /* 0x000fe20000000000 */
[----:B------:R-:W-:Y:S01]  /*8e00*/  BSSY B0, `(.L_x_118) ;  /* 0x00000c5000007945 */ /* 0x000fe20003800000 */
[----:B-1----:R-:W-:Y:S01]  /*8e10*/  USHF.L.U32 UR4, UR41, 0x5, URZ ;  /* 0x0000000529047899 */ /* 0x002fe2000800063f */
[----:B------:R-:W-:Y:S01]  /*8e20*/  LOP3.LUT R11, R22, 0x2, RZ, 0xfc, !PT ;  /* 0x00000002160b7812 */ /* 0x000fe200078efcff */
[----:B------:R-:W-:Y:S01]  /*8e30*/  USHF.L.U32 UR5, UR41, 0xb, URZ ;  /* 0x0000000b29057899 */ /* 0x000fe2000800063f */
[----:B------:R-:W-:Y:S01]  /*8e40*/  IMAD.MOV.U32 R10, RZ, RZ, 0x1 ;  /* 0x00000001ff0a7424 */ /* 0x000fe200078e00ff */
[----:B------:R-:W-:Y:S01]  /*8e50*/  USHF.L.U32 UR8, UR8, UR7, URZ ;  /* 0x0000000708087299 */ /* 0x000fe2000800063f */
[----:B------:R-:W-:Y:S01]  /*8e60*/  IMAD.MOV.U32 R9, RZ, RZ, RZ ;  /* 0x000000ffff097224 */ /* 0x000fe200078e00ff */
[----:B------:R-:W-:Y:S01]  /*8e70*/  ULDC UR6, c[0x0][0x8a8] ;  /* 0x00022a0000067ab9 */ /* 0x000fe20000000800 */
[----:B------:R-:W-:Y:S01]  /*8e80*/  UMOV UR9, 0x1 ;  /* 0x0000000100097882 */ /* 0x000fe20000000000 */
[----:B------:R-:W-:-:S02]  /*8e90*/  ULOP3.LUT UR4, UR4, 0x20, URZ, 0xc0, !UPT ;  /* 0x0000002004047892 */ /* 0x000fc4000f8ec03f */
[----:B------:R-:W-:Y:S02]  /*8ea0*/  ULOP3.LUT UR5, UR5, 0x800, URZ, 0xc0, !UPT ;  /* 0x0000080005057892 */ /* 0x000fe4000f8ec03f */
[----:B------:R-:W-:Y:S02]  /*8eb0*/  UIADD3 UR17, UR6, -0x1, URZ ;  /* 0xffffffff06117890 */ /* 0x000fe4000fffe03f */
[----:B------:R-:W-:Y:S02]  /*8ec0*/  USHF.L.U32 UR19, UR9, UR7, URZ ;  /* 0x0000000709137299 */ /* 0x000fe4000800063f */
[----:B------:R-:W-:Y:S01]  /*8ed0*/  ULOP3.LUT UR18, URZ, UR8, URZ, 0x33, !UPT ;  /* 0x000000083f127292 */ /* 0x000fe2000f8e333f */
[----:B------:R-:W-:Y:S01]  /*8ee0*/  ULDC.64 UR22, c[0x0][0x198] ;  /* 0x0000660000167ab9 */ /* 0x000fe20000000a00 */
[----:B--2---:R-:W-:-:S05]  /*8ef0*/  VIADD R0, R0, 0x3f ;  /* 0x0000003f00007836 */ /* 0x004fca0000000000 */
[----:B------:R-:W-:-:S04]  /*8f00*/  SHF.R.S32.HI R3, RZ, 0x1f, R0 ;  /* 0x0000001fff037819 */ /* 0x000fc80000011400 */
[----:B------:R-:W-:Y:S01]  /*8f10*/  LEA.HI R3, R3, R0, RZ, 0x6 ;  /* 0x0000000003037211 */ /* 0x000fe200078f30ff */
[----:B------:R-:W-:-:S03]  /*8f20*/  IMAD.MOV.U32 R0, RZ, RZ, 0x1 ;  /* 0x00000001ff007424 */ /* 0x000fc600078e00ff */
[--C-:B------:R-:W-:Y:S02]  /*8f30*/  SHF.R.S32.HI R8, RZ, 0x6, R3.reuse ;  /* 0x00000006ff087819 */ /* 0x100fe40000011403 */
[----:B------:R-:W-:-:S03]  /*8f40*/  PRMT R3, R0, 0x7610, R3 ;  /* 0x0000761000037816 */ /* 0x000fc60000000003 */
[----:B------:R-:W-:-:S07]  /*8f50*/  VIADD R0, R8, 0x1 ;  /* 0x0000000108007836 */ /* 0x000fce0000000000 */
.L_x_129:
[----:B------:R-:W-:-:S03]  /*8f60*/  UMOV UR6, 0xffffffff ;  /* 0xffffffff00067882 */ /* 0x000fc60000000000 */
[----:B------:R-:W-:Y:S05]  /*8f70*/  BRA.DIV UR6, `(.L_x_119) ;  /* 0x0000001206c87947 */ /* 0x000fea000b800000 */
[----:B------:R-:W-:-:S13]  /*8f80*/  ELECT P6, URZ, PT ;  /* 0x00000000003f782f */ /* 0x000fda00038c0000 */
.L_x_148:
[----:B------:R-:W1:Y:S01]  /*8f90*/  LDC R4, c[0x0][0x28c] ;  /* 0x0000a300ff047b82 */ /* 0x000e620000000800 */
[----:B------:R-:W-:Y:S01]  /*8fa0*/  BSSY B1, `(.L_x_120) ;  /* 0x0000038000017945 */ /* 0x000fe20003800000 */
[----:B-1----:R-:W-:-:S13]  /*8fb0*/  ISETP.LT.OR P6, PT, R4, 0x1, !P6 ;  /* 0x000000010400780c */ /* 0x002fda00077c1670 */
[----:B------:R-:W-:Y:S05]  /*8fc0*/  @P6 BRA `(.L_x_121) ;  /* 0x0000000000d46947 */ /* 0x000fea0003800000 */
[----:B------:R-:W-:Y:S01]  /*8fd0*/  LEA R20, R20, UR4, 0x6 ;  /* 0x0000000414147c11 */ /* 0x000fe2000f8e30ff */
[----:B------:R-:W-:Y:S02]  /*8fe0*/  IMAD.SHL.U32 R21, R21, 0x80, RZ ;  /* 0x0000008015157824 */ /* 0x000fe400078e00ff */
[----:B------:R-:W-:Y:S02]  /*8ff0*/  IMAD.MOV.U32 R19, RZ, RZ, RZ ;  /* 0x000000ffff137224 */ /* 0x000fe400078e00ff */
[----:B------:R-:W-:Y:S02]  /*9000*/  IMAD.MOV.U32 R4, RZ, RZ, R0 ;  /* 0x000000ffff047224 */ /* 0x000fe400078e0000 */
[----:B------:R-:W-:Y:S02]  /*9010*/  IMAD.MOV.U32 R5, RZ, RZ, R10 ;  /* 0x000000ffff057224 */ /* 0x000fe400078e000a */
[----:B------:R-:W-:-:S07]  /*9020*/  IMAD.MOV.U32 R6, RZ, RZ, R9 ;  /* 0x000000ffff067224 */ /* 0x000fce00078e0009 */
.L_x_124:
[----:B------:R-:W1:Y:S01]  /*9030*/  S2R R12, SR_CgaCtaId ;  /* 0x00000000000c7919 */ /* 0x000e620000008800 */
[----:B------:R-:W-:Y:S02]  /*9040*/  MOV R7, 0x400 ;  /* 0x0000040000077802 */ /* 0x000fe40000000f00 */
[----:B------:R-:W-:Y:S02]  /*9050*/  LOP3.LUT P1, RZ, R18, 0x7f, RZ, 0xc0, !PT ;  /* 0x0000007f12ff7812 */ /* 0x000fe4000782c0ff */
[----:B-1----:R-:W-:Y:S02]  /*9060*/  LEA R15, R12, R7, 0x18 ;  /* 0x000000070c0f7211 */ /* 0x002fe400078ec0ff */
[----:B------:R-:W-:-:S09]  /*9070*/  SHF.L.U32 R7, R5, 0x1f, RZ ;  /* 0x0000001f05077819 */ /* 0x000fd200000006ff */
[----:B------:R-:W1:Y:S01]  /*9080*/  @!P1 LDC R12, c[0x0][0x500] ;  /* 0x00014000ff0c9b82 */ /* 0x000e620000000800 */
[----:B------:R-:W-:-:S04]  /*9090*/  IMAD R14, R6, 0x8, R15 ;  /* 0x00000008060e7824 */ /* 0x000fc800078e020f */
[----:B------:R-:W2:Y:S02]  /*90a0*/  SYNCS.PHASECHK.TRANS64.TRYWAIT P0, [R14+URZ+0x40], R7 ;  /* 0x000040070e0075a7 */ /* 0x000ea4000800017f */
[----:B--2---:R-:W-:Y:S05]  /*90b0*/  @!P0 BRA `(.L_x_122) ;  /* 0x0000001000988947 */ /* 0x004fea0003800000 */
.L_x_149:
[----:B--2---:R-:W-:Y:S01]  /*90c0*/  PRMT R7, R11, 0x9910, RZ ;  /* 0x000099100b077816 */ /* 0x004fe200000000ff */
[----:B-1----:R1:W-:Y:S03]  /*90d0*/  @!P1 SYNCS.ARRIVE.TRANS64 RZ, [R14+URZ], R12 ;  /* 0x0000000c0eff99a7 */ /* 0x0023e6000800003f */
[----:B------:R-:W-:-:S13]  /*90e0*/  ISETP.NE.AND P0, PT, R7, 0x2, PT ;  /* 0x000000020700780c */ /* 0x000fda0003f05270 */
[----:B-1----:R-:W-:Y:S05]  /*90f0*/  @P0 BRA `(.L_x_123) ;  /* 0x0000000000040947 */ /* 0x002fea0003800000 */
[----:B------:R-:W-:Y:S01]  /*9100*/  BPT.TRAP 0x1 ;  /* 0x000000040000795c */ /* 0x000fe20000300000 */
.L_x_123:
[C---:B------:R-:W-:Y:S01]  /*9110*/  LEA R7, R6.reuse, UR5, 0xc ;  /* 0x0000000506077c11 */ /* 0x040fe2000f8e60ff */
[--C-:B------:R-:W-:Y:S01]  /*9120*/  IMAD R12, R6, 0x4000, R15.reuse ;  /* 0x00004000060c7824 */ /* 0x100fe200078e020f */
[----:B------:R-:W-:Y:S01]  /*9130*/  R2UR UR9, R14 ;  /* 0x000000000e0972ca */ /* 0x000fe200000e0000 */
[----:B------:R-:W-:Y:S01]  /*9140*/  VIADD R4, R4, 0xffffffff ;  /* 0xffffffff04047836 */ /* 0x000fe20000000000 */
[----:B------:R-:W-:Y:S01]  /*9150*/  UIADD3 UR6, UP0, UR22, 0xf0, URZ ;  /* 0x000000f016067890 */ /* 0x000fe2000ff1e03f */
[----:B------:R-:W-:Y:S01]  /*9160*/  IMAD R7, R7, 0x2, R15 ;  /* 0x0000000207077824 */ /* 0x000fe200078e020f */
[----:B------:R-:W-:Y:S01]  /*9170*/  R2UR UR7, R12 ;  /* 0x000000000c0772ca */ /* 0x000fe200000e0000 */
[----:B------:R-:W-:Y:S01]  /*9180*/  UIADD3 UR24, UP1, UR22, 0x1f0, URZ ;  /* 0x000001f016187890 */ /* 0x000fe2000ff3e03f */
[----:B------:R-:W-:Y:S01]  /*9190*/  R2UR UR11, R21 ;  /* 0x00000000150b72ca */ /* 0x000fe200000e0000 */
[----:B------:R-:W-:Y:S01]  /*91a0*/  VIADD R6, R6, 0x1 ;  /* 0x0000000106067836 */ /* 0x000fe20000000000 */
[----:B------:R-:W-:Y:S01]  /*91b0*/  R2UR UR8, R7 ;  /* 0x00000000070872ca */ /* 0x000fe200000e0000 */
[----:B------:R-:W-:Y:S01]  /*91c0*/  UIADD3.X UR25, URZ, UR23, URZ, UP1, !UPT ;  /* 0x000000173f197290 */ /* 0x000fe20008ffe43f */
[----:B------:R-:W-:Y:S01]  /*91d0*/  R2UR UR10, R19 ;  /* 0x00000000130a72ca */ /* 0x000fe200000e0000 */
[----:B------:R-:W-:Y:S01]  /*91e0*/  UMOV UR14, 0x0 ;  /* 0x00000000000e7882 */ /* 0x000fe20000000000 */
[----:B------:R-:W-:Y:S01]  /*91f0*/  R2UR UR12, R13 ;  /* 0x000000000d0c72ca */ /* 0x000fe200000e0000 */
[----:B------:R-:W-:Y:S01]  /*9200*/  UMOV UR15, 0x10000000 ;  /* 0x10000000000f7882 */ /* 0x000fe20000000000 */
[----:B------:R-:W-:Y:S01]  /*9210*/  R2UR UR20, R20 ;  /* 0x00000000141472ca */ /* 0x000fe200000e0000 */
[----:B------:R-:W-:Y:S01]  /*9220*/  UMOV UR21, 0x30000 ;  /* 0x0003000000157882 */ /* 0x000fe20000000000 */
[----:B------:R-:W-:Y:S01]  /*9230*/  ISETP.GT.AND P1, PT, R4, 0x1, PT ;  /* 0x000000010400780c */ /* 0x000fe20003f24270 */
[----:B------:R-:W-:Y:S01]  /*9240*/  UIADD3 UR13, UR7, 0x6400, URZ ;  /* 0x00006400070d7890 */ /* 0x000fe2000fffe03f */
[----:B------:R-:W-:Y:S01]  /*9250*/  ISETP.NE.AND P0, PT, R6, 0x8, PT ;  /* 0x000000080600780c */ /* 0x000fe20003f05270 */
[----:B------:R-:W-:Y:S01]  /*9260*/  UIADD3.X UR7, URZ, UR23, URZ, UP0, !UPT ;  /* 0x000000173f077290 */ /* 0x000fe200087fe43f */
[----:B------:R-:W-:Y:S01]  /*9270*/  VIADD R19, R19, 0x40 ;  /* 0x0000004013137836 */ /* 0x000fe20000000000 */
[----:B------:R-:W-:Y:S01]  /*9280*/  UIADD3 UR16, UR8, 0x26400, URZ ;  /* 0x0002640008107890 */ /* 0x000fe2000fffe03f */
[----:B------:R-:W-:-:S02]  /*9290*/  SEL R12, RZ, 0x1, P0 ;  /* 0x00000001ff0c7807 */ /* 0x000fc40000000000 */
[----:B------:R-:W-:Y:S01]  /*92a0*/  UMOV UR8, UR13 ;  /* 0x0000000d00087c82 */ /* 0x000fe20008000000 */
[----:B------:R-:W-:Y:S02]  /*92b0*/  SEL R6, R6, RZ, P0 ;  /* 0x000000ff06067207 */ /* 0x000fe40000000000 */
[----:B------:R-:W-:Y:S01]  /*92c0*/  LOP3.LUT R5, R5, R12, RZ, 0x3c, !PT ;  /* 0x0000000c05057212 */ /* 0x000fe200078e3cff */
[----:B------:R1:W-:Y:S02]  /*92d0*/  UTMALDG.3D [UR8], [UR6], desc[UR14] ;  /* 0x00000e08060075b4 */ /* 0x0003e40008011000 */
[----:B-1----:R-:W-:Y:S01]  /*92e0*/  UMOV UR8, UR16 ;  /* 0x0000001000087c82 */ /* 0x002fe20008000000 */
[----:B------:R-:W-:Y:S02]  /*92f0*/  UMOV UR11, UR20 ;  /* 0x00000014000b7c82 */ /* 0x000fe40008000000 */
[----:B------:R1:W-:Y:S02]  /*9300*/  UTMALDG.3D.MULTICAST [UR8], [UR24], UR21, desc[UR14] ;  /* 0x00000e08180073b4 */ /* 0x0003e40008011815 */
[----:B-1----:R-:W-:Y:S05]  /*9310*/  @P1 BRA `(.L_x_124) ;  /* 0xfffffffc00441947 */ /* 0x002fea000383ffff */
.L_x_121:
[----:B------:R-:W-:Y:S05]  /*9320*/  BSYNC B1 ;  /* 0x0000000000017941 */ /* 0x000fea0003800000 */
.L_x_120:
[----:B------:R-:W-:Y:S01]  /*9330*/  LOP3.LUT P1, RZ, R3, 0xff, RZ, 0xc0, !PT ;  /* 0x000000ff03ff7812 */ /* 0x000fe2000782c0ff */
[----:B------:R-:W-:Y:S01]  /*9340*/  IMAD.IADD R9, R8, 0x1, R9 ;  /* 0x0000000108097824 */ /* 0x000fe200078e0209 */
[----:B------:R-:W-:Y:S01]  /*9350*/  IADD3 R16, P2, R16, UR36, RZ ;  /* 0x0000002410107c10 */ /* 0x000fe2000ff5e0ff */
[----:B------:R-:W-:Y:S01]  /*9360*/  ULDC.64 UR6, c[0x0][0x8f8] ;  /* 0x00023e0000067ab9 */ /* 0x000fe20000000a00 */
[----:B------:R-:W-:Y:S01]  /*9370*/  BSSY B1, `(.L_x_125) ;  /* 0x000006b000017945 */ /* 0x000fe20003800000 */
[----:B------:R-:W-:Y:S01]  /*9380*/  IMAD.MOV.U32 R21, RZ, RZ, -0x1 ;  /* 0xffffffffff157424 */ /* 0x000fe200078e00ff */
[----:B------:R-:W-:Y:S01]  /*9390*/  SHF.R.U32.HI R3, RZ, 0x3, R9 ;  /* 0x00000003ff037819 */ /* 0x000fe20000011609 */
[----:B------:R-:W-:Y:S01]  /*93a0*/  IMAD.MOV.U32 R20, RZ, RZ, -0x1 ;  /* 0xffffffffff147424 */ /* 0x000fe200078e00ff */
[----:B------:R-:W-:Y:S01]  /*93b0*/  ISETP.GT.U32.AND P0, PT, R9, 0x7, PT ;  /* 0x000000070900780c */ /* 0x000fe20003f04070 */
[----:B------:R-:W-:Y:S01]  /*93c0*/  IMAD.MOV.U32 R13, RZ, RZ, -0x1 ;  /* 0xffffffffff0d7424 */ /* 0x000fe200078e00ff */
[----:B------:R-:W-:-:S02]  /*93d0*/  LOP3.LUT R3, R3, 0x1, RZ, 0xc0, !PT ;  /* 0x0000000103037812 */ /* 0x000fc400078ec0ff */
[----:B------:R-:W-:Y:S01]  /*93e0*/  ISETP.LT.U32.AND P0, PT, R8, 0x8, P0 ;  /* 0x000000080800780c */ /* 0x000fe20000701070 */
[----:B------:R-:W1:Y:S01]  /*93f0*/  @P1 S2R R5, SR_CgaCtaId ;  /* 0x0000000000051919 */ /* 0x000e620000008800 */
[----:B------:R-:W-:Y:S02]  /*9400*/  @P1 MOV R4, 0x400 ;  /* 0x0000040000041802 */ /* 0x000fe40000000f00 */
[----:B------:R-:W-:Y:S02]  /*9410*/  IADD3.X R17, R17, UR42, RZ, P2, !PT ;  /* 0x0000002a11117c10 */ /* 0x000fe400097fe4ff */
[----:B------:R-:W-:Y:S02]  /*9420*/  ISETP.GE.U32.AND P2, PT, R16, UR6, PT ;  /* 0x0000000610007c0c */ /* 0x000fe4000bf46070 */
[----:B------:R-:W-:Y:S02]  /*9430*/  LOP3.LUT R9, R9, 0x7, RZ, 0xc0, !PT ;  /* 0x0000000709097812 */ /* 0x000fe400078ec0ff */
[----:B-1----:R-:W-:-:S04]  /*9440*/  @P1 LEA R4, R5, R4, 0x18 ;  /* 0x0000000405041211 */ /* 0x002fc800078ec0ff */
[----:B------:R1:W-:Y:S01]  /*9450*/  @P1 SYNCS.ARRIVE.TRANS64.A1T0 RZ, [R4+URZ+0xb8], RZ ;  /* 0x0000b8ff04ff19a7 */ /* 0x0003e2000810003f */
[----:B------:R-:W-:Y:S02]  /*9460*/  ISETP.NE.U32.AND P1, PT, R3, 0x1, PT ;  /* 0x000000010300780c */ /* 0x000fe40003f25070 */
[----:B------:R-:W-:Y:S02]  /*9470*/  SEL R3, RZ, 0x1, !P0 ;  /* 0x00000001ff037807 */ /* 0x000fe40004000000 */
[----:B------:R-:W-:Y:S02]  /*9480*/  ISETP.GE.U32.AND.EX P0, PT, R17, UR7, PT, P2 ;  /* 0x0000000711007c0c */ /* 0x000fe4000bf06120 */
[----:B------:R-:W-:-:S04]  /*9490*/  ISETP.GT.U32.AND P1, PT, R8, 0x7, !P1 ;  /* 0x000000070800780c */ /* 0x000fc80004f24070 */
[----:B-1----:R-:W-:-:S04]  /*94a0*/  SEL R4, RZ, 0x1, !P1 ;  /* 0x00000001ff047807 */ /* 0x002fc80004800000 */
[--C-:B------:R-:W-:Y:S02]  /*94b0*/  LOP3.LUT R10, R4, R10, R3.reuse, 0x96, !PT ;  /* 0x0000000a040a7212 */ /* 0x100fe400078e9603 */
[----:B------:R-:W-:Y:S02]  /*94c0*/  PRMT R4, RZ, 0x7610, R4 ;  /* 0x00007610ff047816 */ /* 0x000fe40000000004 */
[----:B------:R-:W-:Y:S01]  /*94d0*/  PRMT R3, RZ, 0x7610, R3 ;  /* 0x00007610ff037816 */ /* 0x000fe20000000003 */
[----:B------:R-:W-:Y:S06]  /*94e0*/  @P0 BRA `(.L_x_126) ;  /* 0x00000004004c0947 */ /* 0x000fec0003800000 */
[----:B------:R-:W1:Y:S01]  /*94f0*/  S2R R14, SR_CTAID.X ;  /* 0x00000000000e7919 */ /* 0x000e620000002500 */
[----:B------:R-:W-:Y:S01]  /*9500*/  ULDC.64 UR6, c[0x0][0x8d0] ;  /* 0x0002340000067ab9 */ /* 0x000fe20000000a00 */
[----:B------:R-:W2:Y:S01]  /*9510*/  LDC R15, c[0x0][0x144] ;  /* 0x00005100ff0f7b82 */ /* 0x000ea20000000800 */
[----:B------:R-:W-:Y:S01]  /*9520*/  ISETP.NE.U32.AND P0, PT, RZ, UR6, PT ;  /* 0x00000006ff007c0c */ /* 0x000fe2000bf05070 */
[----:B------:R-:W3:Y:S01]  /*9530*/  S2R R12, SR_CTAID.Y ;  /* 0x00000000000c7919 */ /* 0x000ee20000002600 */
[----:B------:R-:W-:Y:S01]  /*9540*/  ULDC UR8, c[0x0][0x150] ;  /* 0x0000540000087ab9 */ /* 0x000fe20000000800 */
[----:B------:R-:W-:Y:S01]  /*9550*/  ULDC UR9, c[0x0][0x8d8] ;  /* 0x0002360000097ab9 */ /* 0x000fe20000000800 */
[----:B------:R-:W-:Y:S01]  /*9560*/  ISETP.NE.AND.EX P0, PT, RZ, UR7, PT, P0 ;  /* 0x00000007ff007c0c */ /* 0x000fe2000bf05300 */
[----:B------:R-:W-:Y:S01]  /*9570*/  IMAD.MOV.U32 R4, RZ, RZ, R16 ;  /* 0x000000ffff047224 */ /* 0x000fe200078e0010 */
[----:B-1----:R-:W-:-:S05]  /*9580*/  I2FP.F32.U32 R5, R14 ;  /* 0x0000000e00057245 */ /* 0x002fca0000201000 */
[----:B------:R-:W-:Y:S01]  /*9590*/  FMUL R19, R5, UR8 ;  /* 0x0000000805137c20 */ /* 0x000fe20008400000 */
[----:B------:R-:W-:-:S05]  /*95a0*/  IMAD.MOV.U32 R5, RZ, RZ, R17 ;  /* 0x000000ffff057224 */ /* 0x000fca00078e0011 */
[----:B---3--:R-:W-:Y:S05]  /*95b0*/  @!P0 BRA `(.L_x_127) ;  /* 0x0000000000288947 */ /* 0x008fea0003800000 */
[----:B------:R-:W-:Y:S02]  /*95c0*/  ULDC UR8, c[0x0][0x8dc] ;  /* 0x0002370000087ab9 */ /* 0x000fe40000000800 */
[----:B------:R-:W-:-:S05]  /*95d0*/  IADD3 R5, P0, R16, UR8, RZ ;  /* 0x0000000810057c10 */ /* 0x000fca000ff1e0ff */
[----:B------:R-:W-:-:S04]  /*95e0*/  IMAD.X R13, RZ, RZ, R17, P0 ;  /* 0x000000ffff0d7224 */ /* 0x000fc800000e0611 */
[----:B------:R-:W-:-:S04]  /*95f0*/  IMAD.WIDE.U32 R6, R13, UR6, RZ ;  /* 0x000000060d067c25 */ /* 0x000fc8000f8e00ff */
[----:B------:R-:W-:-:S04]  /*9600*/  IMAD.WIDE.U32 R6, P0, R5, UR7, R6 ;  /* 0x0000000705067c25 */ /* 0x000fc8000f800006 */
[----:B------:R-:W-:-:S04]  /*9610*/  IMAD.WIDE.U32 R4, R5, UR6, RZ ;  /* 0x0000000605047c25 */ /* 0x000fc8000f8e00ff */
[----:B------:R-:W-:Y:S01]  /*9620*/  IMAD.MOV.U32 R4, RZ, RZ, R7 ;  /* 0x000000ffff047224 */ /* 0x000fe200078e0007 */
[----:B------:R-:W-:Y:S01]  /*9630*/  IADD3 RZ, P1, R5, R6, RZ ;  /* 0x0000000605ff7210 */ /* 0x000fe20007f3e0ff */
[----:B------:R-:W-:-:S04]  /*9640*/  IMAD.X R5, RZ, RZ, RZ, P0 ;  /* 0x000000ffff057224 */ /* 0x000fc800000e06ff */
[----:B------:R-:W-:-:S08]  /*9650*/  IMAD.WIDE.U32.X R4, R13, UR7, R4, P1 ;  /* 0x000000070d047c25 */ /* 0x000fd000088e0404 */
.L_x_127:
[--C-:B------:R-:W-:Y:S01]  /*9660*/  SHF.R.U64 R13, R4, UR9, R5.reuse ;  /* 0x00000009040d7c19 */ /* 0x100fe20008001205 */
[----:B------:R-:W1:Y:S01]  /*9670*/  F2I.U32.TRUNC.NTZ R19, R19 ;  /* 0x0000001300137305 */ /* 0x000e62000020f000 */
[----:B------:R-:W-:Y:S01]  /*9680*/  SHF.R.U32.HI R4, RZ, UR9, R5 ;  /* 0x00000009ff047c19 */ /* 0x000fe20008011605 */
[----:B------:R-:W-:Y:S01]  /*9690*/  ULDC.64 UR6, c[0x0][0x8c8] ;  /* 0x0002320000067ab9 */ /* 0x000fe20000000a00 */
[----:B------:R-:W-:Y:S01]  /*96a0*/  IADD3 R7, P0, RZ, -R13, RZ ;  /* 0x8000000dff077210 */ /* 0x000fe20007f1e0ff */
[----:B------:R-:W-:Y:S01]  /*96b0*/  ULDC.64 UR8, c[0x0][0x8e8] ;  /* 0x00023a0000087ab9 */ /* 0x000fe20000000a00 */
[----:B------:R-:W3:Y:S03]  /*96c0*/  LDC R21, c[0x0][0x148] ;  /* 0x00005200ff157b82 */ /* 0x000ee60000000800 */
[----:B------:R-:W-:Y:S01]  /*96d0*/  IMAD.X R4, RZ, RZ, ~R4, P0 ;  /* 0x000000ffff047224 */ /* 0x000fe200000e0e04 */
[----:B------:R-:W-:-:S03]  /*96e0*/  ISETP.NE.U32.AND P0, PT, RZ, UR8, PT ;  /* 0x00000008ff007c0c */ /* 0x000fc6000bf05070 */
[----:B------:R-:W-:Y:S01]  /*96f0*/  IMAD R6, R4, UR6, RZ ;  /* 0x0000000604067c24 */ /* 0x000fe2000f8e02ff */
[----:B------:R-:W-:Y:S01]  /*9700*/  ISETP.NE.AND.EX P0, PT, RZ, UR9, PT, P0 ;  /* 0x00000009ff007c0c */ /* 0x000fe2000bf05300 */
[----:B------:R-:W-:Y:S01]  /*9710*/  IMAD.WIDE.U32 R4, R7, UR6, R16 ;  /* 0x0000000607047c25 */ /* 0x000fe2000f8e0010 */
[----:B------:R-:W-:-:S03]  /*9720*/  ULDC UR6, c[0x0][0x8c0] ;  /* 0x0002300000067ab9 */ /* 0x000fc60000000800 */
[----:B------:R-:W-:Y:S01]  /*9730*/  IMAD R7, R7, UR7, R6 ;  /* 0x0000000707077c24 */ /* 0x000fe2000f8e0206 */
[----:B------:R-:W-:Y:S01]  /*9740*/  ULDC UR7, c[0x0][0x154] ;  /* 0x0000550000077ab9 */ /* 0x000fe20000000800 */
[----:B-1----:R-:W-:Y:S02]  /*9750*/  IMAD.MOV R6, RZ, RZ, -R19 ;  /* 0x000000ffff067224 */ /* 0x002fe400078e0a13 */
[----:B------:R-:W-:Y:S02]  /*9760*/  IMAD.IADD R5, R5, 0x1, R7 ;  /* 0x0000000105057824 */ /* 0x000fe400078e0207 */
[----:B--2---:R-:W-:Y:S01]  /*9770*/  IMAD R14, R15, R6, R14 ;  /* 0x000000060f0e7224 */ /* 0x004fe200078e020e */
[----:B------:R-:W-:Y:S02]  /*9780*/  I2FP.F32.U32 R6, R12 ;  /* 0x0000000c00067245 */ /* 0x000fe40000201000 */
[--C-:B------:R-:W-:Y:S02]  /*9790*/  SHF.R.U64 R15, R4, UR6, R5.reuse ;  /* 0x00000006040f7c19 */ /* 0x100fe40008001205 */
[----:B------:R-:W-:Y:S01]  /*97a0*/  SHF.R.U32.HI R4, RZ, UR6, R5 ;  /* 0x00000006ff047c19 */ /* 0x000fe20008011605 */
[----:B------:R-:W-:Y:S01]  /*97b0*/  FMUL R6, R6, UR7 ;  /* 0x0000000706067c20 */ /* 0x000fe20008400000 */
[----:B------:R-:W-:-:S02]  /*97c0*/  ULDC UR6, c[0x0][0x8b0] ;  /* 0x00022c0000067ab9 */ /* 0x000fc40000000800 */
[--C-:B------:R-:W-:Y:S01]  /*97d0*/  SHF.R.U64 R20, R15, UR6, R4.reuse ;  /* 0x000000060f147c19 */ /* 0x100fe20008001204 */
[----:B------:R1:W2:Y:S01]  /*97e0*/  F2I.U32.TRUNC.NTZ R24, R6 ;  /* 0x0000000600187305 */ /* 0x0002a2000020f000 */
[----:B------:R-:W-:Y:S01]  /*97f0*/  SHF.R.U32.HI R5, RZ, UR6, R4 ;  /* 0x00000006ff057c19 */ /* 0x000fe20008011604 */
[----:B------:R-:W-:-:S03]  /*9800*/  ULDC UR6, c[0x0][0x900] ;  /* 0x0002400000067ab9 */ /* 0x000fc60000000800 */
[--C-:B------:R-:W-:Y:S02]  /*9810*/  SHF.R.U64 R19, R20, UR6, R5.reuse ;  /* 0x0000000614137c19 */ /* 0x100fe40008001205 */
[----:B------:R-:W-:-:S03]  /*9820*/  SHF.R.U32.HI R23, RZ, UR6, R5 ;  /* 0x00000006ff177c19 */ /* 0x000fc60008011605 */
[----:B------:R-:W-:Y:S02]  /*9830*/  IMAD.MOV.U32 R4, RZ, RZ, R19 ;  /* 0x000000ffff047224 */ /* 0x000fe400078e0013 */
[----:B------:R-:W-:Y:S01]  /*9840*/  IMAD.MOV.U32 R5, RZ, RZ, R23 ;  /* 0x000000ffff057224 */ /* 0x000fe200078e0017 */
[----:B-1----:R-:W-:Y:S06]  /*9850*/  @!P0 BRA `(.L_x_128) ;  /* 0x0000000000288947 */ /* 0x002fec0003800000 */
        /* <DEDUP_REMOVED lines=10> */
.L_x_128:
[----:B------:R-:W-:Y:S01]  /*9900*/  ISETP.NE.AND P0, PT, R2, 0x1, PT ;  /* 0x000000010200780c */ /* 0x000fe20003f05270 */
[----:B------:R-:W-:Y:S01]  /*9910*/  ULDC UR6, c[0x0][0x8f0] ;  /* 0x00023c0000067ab9 */ /* 0x000fe20000000800 */
[----:B------:R-:W-:Y:S01]  /*9920*/  LOP3.LUT R20, R20, UR18, RZ, 0xc0, !PT ;  /* 0x0000001214147c12 */ /* 0x000fe2000f8ec0ff */
[----:B--2---:R-:W-:Y:S01]  /*9930*/  IMAD.MOV R24, RZ, RZ, -R24 ;  /* 0x000000ffff187224 */ /* 0x004fe200078e0a18 */
[----:B------:R-:W-:Y:S01]  /*9940*/  SHF.R.U64 R5, R4, UR6, R5 ;  /* 0x0000000604057c19 */ /* 0x000fe20008001205 */
[----:B------:R-:W-:Y:S01]  /*9950*/  ULDC UR6, c[0x0][0x8e0] ;  /* 0x0002380000067ab9 */ /* 0x000fe20000000800 */
[----:B------:R-:W-:Y:S01]  /*9960*/  LOP3.LUT R6, R15, UR17, RZ, 0xc0, !PT ;  /* 0x000000110f067c12 */ /* 0x000fe2000f8ec0ff */
[----:B------:R-:W-:Y:S02]  /*9970*/  ULDC UR7, c[0x0][0x8b8] ;  /* 0x00022e0000077ab9 */ /* 0x000fe40000000800 */
[----:B------:R-:W-:Y:S02]  /*9980*/  IMAD.MOV R4, RZ, RZ, -R5 ;  /* 0x000000ffff047224 */ /* 0x000fe400078e0a05 */
[----:B------:R-:W-:-:S02]  /*9990*/  IMAD R5, R5, UR19, R20 ;  /* 0x0000001305057c24 */ /* 0x000fc4000f8e0214 */
[----:B---3--:R-:W-:Y:S02]  /*99a0*/  @P0 IMAD R14, R21, R24, R12 ;  /* 0x00000018150e0224 */ /* 0x008fe400078e020c */
[----:B------:R-:W-:Y:S01]  /*99b0*/  IMAD R19, R4, UR6, R19 ;  /* 0x0000000604137c24 */ /* 0x000fe2000f8e0213 */
[----:B------:R-:W-:Y:S01]  /*99c0*/  ULDC UR6, c[0x0][0x8a8] ;  /* 0x00022a0000067ab9 */ /* 0x000fe20000000800 */
[----:B------:R-:W-:Y:S02]  /*99d0*/  IMAD R14, R5, UR7, R14 ;  /* 0x00000007050e7c24 */ /* 0x000fe4000f8e020e */
[----:B------:R-:W-:Y:S02]  /*99e0*/  IMAD R19, R19, UR6, R6 ;  /* 0x0000000613137c24 */ /* 0x000fe4000f8e0206 */
[----:B------:R-:W-:-:S03]  /*99f0*/  IMAD.MOV.U32 R4, RZ, RZ, 0x1 ;  /* 0x00000001ff047424 */ /* 0x000fc600078e00ff */
[----:B------:R-:W-:Y:S02]  /*9a00*/  SEL R20, R19, R14, !P0 ;  /* 0x0000000e13147207 */ /* 0x000fe40004000000 */
[----:B------:R-:W-:-:S07]  /*9a10*/  SEL R21, R14, R19, !P0 ;  /* 0x000000130e157207 */ /* 0x000fce0004000000 */
.L_x_126:
[----:B------:R-:W-:Y:S05]  /*9a20*/  BSYNC B1 ;  /* 0x0000000000017941 */ /* 0x000fea0003800000 */
.L_x_125:
[----:B------:R-:W-:-:S13]  /*9a30*/  LOP3.LUT P0, RZ, R4, 0xff, RZ, 0xc0, !PT ;  /* 0x000000ff04ff7812 */ /* 0x000fda000780c0ff */
[----:B------:R-:W-:Y:S05]  /*9a40*/  @P0 BRA `(.L_x_129) ;  /* 0xfffffff400440947 */ /* 0x000fea000383ffff */
[----:B------:R-:W-:Y:S05]  /*9a50*/  BSYNC B0 ;  /* 0x0000000000007941 */ /* 0x000fea0003800000 */
.L_x_118:
[----:B------:R-:W-:-:S03]  /*9a60*/  UMOV UR6, 0xffffffff ;  /* 0xffffffff00067882 */ /* 0x000fc60000000000 */
[----:B------:R-:W-:Y:S05]  /*9a70*/  BRA.DIV UR6, `(.L_x_130) ;  /* 0x0000000a063c7947 */ /* 0x000fea000b800000 */
[----:B------:R-:W-:-:S13]  /*9a80*/  ELECT P6, URZ, PT ;  /* 0x00000000003f782f */ /* 0x000fda00038c0000 */
.L_x_152:
[----:B------:R-:W-:Y:S05]  /*9a90*/  @!P6 BRA `(.L_x_15) ;  /* 0x000000040034e947 */ /* 0x000fea0003800000 */
[----:B------:R-:W-:-:S04]  /*9aa0*/  LOP3.LUT R22, R22, 0x2, RZ, 0xfc, !PT ;  /* 0x0000000216167812 */ /* 0x000fc800078efcff */
[----:B------:R-:W-:-:S13]  /*9ab0*/  ISETP.NE.AND P0, PT, R22, 0x3, PT ;  /* 0x000000031600780c */ /* 0x000fda0003f05270 */
[----:B------:R-:W-:Y:S05]  /*9ac0*/  @!P0 BRA `(.L_x_131) ;  /* 0x0000000000048947 */ /* 0x000fea0003800000 */
[----:B-1----:R-:W-:Y:S01]  /*9ad0*/  BPT.TRAP 0x1 ;  /* 0x000000040000795c */ /* 0x002fe20000300000 */
.L_x_131:
[----:B------:R-:W2:Y:S01]  /*9ae0*/  S2R R3, SR_CgaCtaId ;  /* 0x0000000000037919 */ /* 0x000ea20000008800 */
[----:B------:R-:W-:Y:S02]  /*9af0*/  MOV R0, 0x400 ;  /* 0x0000040000007802 */ /* 0x000fe40000000f00 */
[----:B------:R-:W-:Y:S02]  /*9b00*/  SHF.L.U32 R2, R10, 0x1f, RZ ;  /* 0x0000001f0a027819 */ /* 0x000fe400000006ff */
[----:B--2---:R-:W-:-:S05]  /*9b10*/  LEA R0, R3, R0, 0x18 ;  /* 0x0000000003007211 */ /* 0x004fca00078ec0ff */
[----:B------:R-:W-:-:S04]  /*9b20*/  VIADD R0, R0, 0x40 ;  /* 0x0000004000007836 */ /* 0x000fc80000000000 */
[C---:B------:R-:W-:Y:S02]  /*9b30*/  IMAD R5, R9.reuse, 0x8, R0 ;  /* 0x0000000809057824 */ /* 0x040fe400078e0200 */
[----:B------:R-:W-:Y:S02]  /*9b40*/  VIADD R9, R9, 0x1 ;  /* 0x0000000109097836 */ /* 0x000fe40000000000 */
[----:B------:R-:W2:Y:S03]  /*9b50*/  SYNCS.PHASECHK.TRANS64.TRYWAIT P0, [R5+URZ], R2 ;  /* 0x00000002050075a7 */ /* 0x000ea6000800017f */
[----:B------:R-:W-:-:S04]  /*9b60*/  ISETP.NE.AND P1, PT, R9, 0x8, PT ;  /* 0x000000080900780c */ /* 0x000fc80003f25270 */
[----:B------:R-:W-:Y:S02]  /*9b70*/  SEL R3, RZ, 0x1, P1 ;  /* 0x00000001ff037807 */ /* 0x000fe40000800000 */
[----:B------:R-:W-:Y:S02]  /*9b80*/  SEL R9, R9, RZ, P1 ;  /* 0x000000ff09097207 */ /* 0x000fe40000800000 */
[----:B------:R-:W-:-:S03]  /*9b90*/  LOP3.LUT R10, R10, R3, RZ, 0x3c, !PT ;  /* 0x000000030a0a7212 */ /* 0x000fc600078e3cff */
[----:B------:R-:W-:Y:S01]  /*9ba0*/  IMAD R7, R9, 0x8, R0 ;  /* 0x0000000809077824 */ /* 0x000fe200078e0200 */
[----:B------:R-:W-:Y:S01]  /*9bb0*/  SHF.L.U32 R4, R10, 0x1f, RZ ;  /* 0x0000001f0a047819 */ /* 0x000fe200000006ff */
[----:B--2---:R-:W-:Y:S06]  /*9bc0*/  @!P0 BRA `(.L_x_132) ;  /* 0x0000000800088947 */ /* 0x004fec0003800000 */
.L_x_153:
[----:B------:R-:W3:Y:S01]  /*9bd0*/  SYNCS.PHASECHK.TRANS64.TRYWAIT P0, [R7+URZ], R4 ;  /* 0x00000004070075a7 */ /* 0x000ee2000800017f */
[----:B--2---:R-:W-:-:S05]  /*9be0*/  VIADD R2, R9, 0x1 ;  /* 0x0000000109027836 */ /* 0x004fca0000000000 */
[----:B------:R-:W-:-:S04]  /*9bf0*/  ISETP.NE.AND P1, PT, R2, 0x8, PT ;  /* 0x000000080200780c */ /* 0x000fc80003f25270 */
[----:B------:R-:W-:Y:S02]  /*9c00*/  SEL R3, RZ, 0x1, P1 ;  /* 0x00000001ff037807 */ /* 0x000fe40000800000 */
[----:B------:R-:W-:Y:S02]  /*9c10*/  SEL R9, R2, RZ, P1 ;  /* 0x000000ff02097207 */ /* 0x000fe40000800000 */
[----:B------:R-:W-:-:S03]  /*9c20*/  LOP3.LUT R10, R10, R3, RZ, 0x3c, !PT ;  /* 0x000000030a0a7212 */ /* 0x000fc600078e3cff */
[----:B------:R-:W-:Y:S01]  /*9c30*/  IMAD R6, R9, 0x8, R0 ;  /* 0x0000000809067824 */ /* 0x000fe200078e0200 */
[----:B------:R-:W-:Y:S01]  /*9c40*/  SHF.L.U32 R5, R10, 0x1f, RZ ;  /* 0x0000001f0a057819 */ /* 0x000fe200000006ff */
[----:B---3--:R-:W-:Y:S06]  /*9c50*/  @!P0 BRA `(.L_x_133) ;  /* 0x0000000400f88947 */ /* 0x008fec0003800000 */
.L_x_154:
[----:B------:R-:W3:Y:S01]  /*9c60*/  SYNCS.PHASECHK.TRANS64.TRYWAIT P0, [R6+URZ], R5 ;  /* 0x00000005060075a7 */ /* 0x000ee2000800017f */
[----:B------:R-:W-:-:S05]  /*9c70*/  VIADD R2, R9, 0x1 ;  /* 0x0000000109027836 */ /* 0x000fca0000000000 */
[----:B------:R-:W-:-:S04]  /*9c80*/  ISETP.NE.AND P1, PT, R2, 0x8, PT ;  /* 0x000000080200780c */ /* 0x000fc80003f25270 */
[----:B------:R-:W-:Y:S02]  /*9c90*/  SEL R3, RZ, 0x1, P1 ;  /* 0x00000001ff037807 */ /* 0x000fe40000800000 */
[----:B--2---:R-:W-:Y:S02]  /*9ca0*/  SEL R7, R2, RZ, P1 ;  /* 0x000000ff02077207 */ /* 0x004fe40000800000 */
[----:B------:R-:W-:-:S03]  /*9cb0*/  LOP3.LUT R10, R10, R3, RZ, 0x3c, !PT ;  /* 0x000000030a0a7212 */ /* 0x000fc600078e3cff */
[----:B------:R-:W-:Y:S01]  /*9cc0*/  IMAD R9, R7, 0x8, R0 ;  /* 0x0000000807097824 */ /* 0x000fe200078e0200 */
[----:B------:R-:W-:Y:S01]  /*9cd0*/  SHF.L.U32 R4, R10, 0x1f, RZ ;  /* 0x0000001f0a047819 */ /* 0x000fe200000006ff */
[----:B---3--:R-:W-:Y:S06]  /*9ce0*/  @!P0 BRA `(.L_x_134) ;  /* 0x0000000400e88947 */ /* 0x008fec0003800000 */
.L_x_155:
[----:B------:R-:W3:Y:S01]  /*9cf0*/  SYNCS.PHASECHK.TRANS64.TRYWAIT P0, [R9+URZ], R4 ;  /* 0x00000004090075a7 */ /* 0x000ee2000800017f */
[----:B------:R-:W-:-:S05]  /*9d00*/  VIADD R2, R7, 0x1 ;  /* 0x0000000107027836 */ /* 0x000fca0000000000 */
[----:B------:R-:W-:-:S04]  /*9d10*/  ISETP.NE.AND P1, PT, R2, 0x8, PT ;  /* 0x000000080200780c */ /* 0x000fc80003f25270 */
[----:B------:R-:W-:Y:S02]  /*9d20*/  SEL R3, RZ, 0x1, P1 ;  /* 0x00000001ff037807 */ /* 0x000fe40000800000 */
[----:B------:R-:W-:Y:S02]  /*9d30*/  SEL R7, R2, RZ, P1 ;  /* 0x000000ff02077207 */ /* 0x000fe40000800000 */
[----:B------:R-:W-:-:S03]  /*9d40*/  LOP3.LUT R10, R10, R3, RZ, 0x3c, !PT ;  /* 0x000000030a0a7212 */ /* 0x000fc600078e3cff */
[----:B--2---:R-:W-:Y:S01]  /*9d50*/  IMAD R6, R7, 0x8, R0 ;  /* 0x0000000807067824 */ /* 0x004fe200078e0200 */
[----:B------:R-:W-:Y:S01]  /*9d60*/  SHF.L.U32 R5, R10, 0x1f, RZ ;  /* 0x0000001f0a057819 */ /* 0x000fe200000006ff */
[----:B---3--:R-:W-:Y:S06]  /*9d70*/  @!P0 BRA `(.L_x_135) ;  /* 0x0000000400d88947 */ /* 0x008fec0003800000 */
.L_x_156:
        /* <DEDUP_REMOVED lines=9> */
.L_x_157:
        /* <DEDUP_REMOVED lines=9> */
.L_x_158:
[----:B------:R-:W3:Y:S01]  /*9ea0*/  SYNCS.PHASECHK.TRANS64.TRYWAIT P0, [R6+URZ], R5 ;  /* 0x00000005060075a7 */ /* 0x000ee2000800017f */
[----:B------:R-:W-:-:S05]  /*9eb0*/  VIADD R2, R7, 0x1 ;  /* 0x0000000107027836 */ /* 0x000fca0000000000 */
[----:B------:R-:W-:-:S04]  /*9ec0*/  ISETP.NE.AND P1, PT, R2, 0x8, PT ;  /* 0x000000080200780c */ /* 0x000fc80003f25270 */
[----:B--2---:R-:W-:Y:S02]  /*9ed0*/  SEL R4, RZ, 0x1, P1 ;  /* 0x00000001ff047807 */ /* 0x004fe40000800000 */
[----:B------:R-:W-:Y:S02]  /*9ee0*/  SEL R3, R2, RZ, P1 ;  /* 0x000000ff02037207 */ /* 0x000fe40000800000 */
[----:B------:R-:W-:Y:S01]  /*9ef0*/  LOP3.LUT R4, R11, R4, RZ, 0x3c, !PT ;  /* 0x000000040b047212 */ /* 0x000fe200078e3cff */
[----:B---3--:R-:W-:Y:S06]  /*9f00*/  @!P0 BRA `(.L_x_138) ;  /* 0x0000000400b08947 */ /* 0x008fec0003800000 */
.L_x_159:
[----:B------:R-:W-:Y:S01]  /*9f10*/  IMAD R3, R3, 0x8, R0 ;  /* 0x0000000803037824 */ /* 0x000fe200078e0200 */
[----:B------:R-:W-:-:S07]  /*9f20*/  SHF.L.U32 R0, R4, 0x1f, RZ ;  /* 0x0000001f04007819 */ /* 0x000fce00000006ff */
.L_x_139:
[----:B---3--:R3:W4:Y:S02]  /*9f30*/  SYNCS.PHASECHK.TRANS64.TRYWAIT P0, [R3+URZ], R0 ;  /* 0x00000000030075a7 */ /* 0x008724000800017f */
[----:B----4-:R-:W-:Y:S05]  /*9f40*/  @!P0 NANOSLEEP.SYNCS 0x989680 ;  /* 0x009896800000895d */ /* 0x010fea0003900000 */
[----:B------:R-:W4:Y:S02]  /*9f50*/  @!P0 SYNCS.PHASECHK.TRANS64 P0, [R3+URZ], R0 ;  /* 0x00000000030085a7 */ /* 0x000f24000800007f */
[----:B----4-:R-:W-:Y:S05]  /*9f60*/  @!P0 BRA `(.L_x_139) ;  /* 0xfffffffc00f08947 */ /* 0x010fea000383ffff */
.L_x_15:
[----:B-1----:R-:W-:Y:S05]  /*9f70*/  BSYNC B6 ;  /* 0x0000000000067941 */ /* 0x002fea0003800000 */
.L_x_13:
[----:B------:R-:W-:Y:S05]  /*9f80*/  EXIT ;  /* 0x000000000000794d */ /* 0x000fea0003800000 */
.L_x_28:
[----:B--2---:R2:W4:Y:S02]  /*9f90*/  SYNCS.PHASECHK.TRANS64.TRYWAIT P1, [R4+URZ], R3 ;  /* 0x00000003040075a7 */ /* 0x004524000802017f */
[----:B----4-:R-:W-:Y:S05]  /*9fa0*/  @!P1 NANOSLEEP.SYNCS 0x989680 ;  /* 0x009896800000995d */ /* 0x010fea0003900000 */
[----:B------:R-:W4:Y:S02]  /*9fb0*/  @!P1 SYNCS.PHASECHK.TRANS64 P1, [R4+URZ], R3 ;  /* 0x00000003040095a7 */ /* 0x000f24000802007f */
[----:B----4-:R-:W-:Y:S05]  /*9fc0*/  @!P1 BRA `(.L_x_28) ;  /* 0xfffffffc00f09947 */ /* 0x010fea000383ffff */
[----:B------:R-:W-:Y:S05]  /*9fd0*/  BRA `(.L_x_27) ;  /* 0xffffff7800b07947 */ /* 0x000fea000383ffff */
.L_x_33:
[----:B--2---:R-:W-:-:S04]  /*9fe0*/  IMAD.U32 R5, RZ, RZ, UR4 ;  /* 0x00000004ff057e24 */ /* 0x004fc8000f8e00ff */
[----:B------:R2:W4:Y:S03]  /*9ff0*/  SYNCS.PHASECHK.TRANS64.TRYWAIT P1, [R5+URZ], R4 ;  /* 0x00000004050075a7 */ /* 0x000526000802017f */
[----:B----4-:R-:W-:Y:S05]  /*a000*/  @!P1 NANOSLEEP.SYNCS 0x989680 ;  /* 0x009896800000995d */ /* 0x010fea0003900000 */
[----:B------:R-:W4:Y:S02]  /*a010*/  @!P1 SYNCS.PHASECHK.TRANS64 P1, [R5+URZ], R4 ;  /* 0x00000004050095a7 */ /* 0x000f24000802007f */
[----:B----4-:R-:W-:Y:S05]  /*a020*/  @!P1 BRA `(.L_x_33) ;  /* 0xfffffffc00ec9947 */ /* 0x010fea000383ffff */
[----:B------:R-:W-:Y:S05]  /*a030*/  BRA `(.L_x_32) ;  /* 0xffffff7c00687947 */ /* 0x000fea000383ffff */
.L_x_54:
[----:B-1----:R1:W2:Y:S02]  /*a040*/  SYNCS.PHASECHK.TRANS64.TRYWAIT P2, [R3+URZ+0x80], R0 ;  /* 0x00008000030075a7 */ /* 0x0022a4000804017f */
[----:B--2---:R-:W-:Y:S05]  /*a050*/  @!P2 NANOSLEEP.SYNCS 0x989680 ;  /* 0x009896800000a95d */ /* 0x004fea0003900000 */
[----:B------:R-:W2:Y:S02]  /*a060*/  @!P2 SYNCS.PHASECHK.TRANS64 P2, [R3+URZ+0x80], R0 ;  /* 0x000080000300a5a7 */ /* 0x000ea4000804007f */
[----:B--2---:R-:W-:Y:S05]  /*a070*/  @!P2 BRA `(.L_x_54) ;  /* 0xfffffffc00f0a947 */ /* 0x004fea000383ffff */
[----:B------:R-:W-:Y:S05]  /*a080*/  BRA `(.L_x_140) ;  /* 0xffffff8800407947 */ /* 0x000fea000383ffff */
.L_x_68:
[----:B-1----:R1:W2:Y:S02]  /*a090*/  SYNCS.PHASECHK.TRANS64.TRYWAIT P2, [R28+URZ+0x80], R13 ;  /* 0x0000800d1c0075a7 */ /* 0x0022a4000804017f */
[----:B--2---:R-:W-:Y:S05]  /*a0a0*/  @!P2 NANOSLEEP.SYNCS 0x989680 ;  /* 0x009896800000a95d */ /* 0x004fea0003900000 */
[----:B------:R-:W2:Y:S02]  /*a0b0*/  @!P2 SYNCS.PHASECHK.TRANS64 P2, [R28+URZ+0x80], R13 ;  /* 0x0000800d1c00a5a7 */ /* 0x000ea4000804007f */
[----:B--2---:R-:W-:Y:S05]  /*a0c0*/  @!P2 BRA `(.L_x_68) ;  /* 0xfffffffc00f0a947 */ /* 0x004fea000383ffff */
[----:B------:R-:W-:Y:S05]  /*a0d0*/  BRA `(.L_x_141) ;  /* 0xffffffac003c7947 */ /* 0x000fea000383ffff */
.L_x_88:
[----:B-1----:R-:W-:-:S04]  /*a0e0*/  IMAD.U32 R3, RZ, RZ, UR4 ;  /* 0x00000004ff037e24 */ /* 0x002fc8000f8e00ff */
[----:B------:R1:W2:Y:S03]  /*a0f0*/  SYNCS.PHASECHK.TRANS64.TRYWAIT P0, [R3+URZ+0xb8], R0 ;  /* 0x0000b800030075a7 */ /* 0x0002a6000800017f */
[----:B--2---:R-:W-:Y:S05]  /*a100*/  @!P0 NANOSLEEP.SYNCS 0x989680 ;  /* 0x009896800000895d */ /* 0x004fea0003900000 */
[----:B------:R-:W2:Y:S02]  /*a110*/  @!P0 SYNCS.PHASECHK.TRANS64 P0, [R3+URZ+0xb8], R0 ;  /* 0x0000b800030085a7 */ /* 0x000ea4000800007f */
[----:B--2---:R-:W-:Y:S05]  /*a120*/  @!P0 BRA `(.L_x_88) ;  /* 0xfffffffc00ec8947 */ /* 0x004fea000383ffff */
[----:B------:R-:W-:Y:S05]  /*a130*/  BRA `(.L_x_87) ;  /* 0xffffffd800ec7947 */ /* 0x000fea000383ffff */
.L_x_97:
[----:B-1----:R-:W-:-:S04]  /*a140*/  IMAD.U32 R5, RZ, RZ, UR5 ;  /* 0x00000005ff057e24 */ /* 0x002fc8000f8e00ff */
[----:B------:R1:W2:Y:S03]  /*a150*/  SYNCS.PHASECHK.TRANS64.TRYWAIT P1, [R5+URZ+0x98], R4 ;  /* 0x00009804050075a7 */ /* 0x0002a6000802017f */
[----:B--2---:R-:W-:Y:S05]  /*a160*/  @!P1 NANOSLEEP.SYNCS 0x989680 ;  /* 0x009896800000995d */ /* 0x004fea0003900000 */
[----:B------:R-:W2:Y:S02]  /*a170*/  @!P1 SYNCS.PHASECHK.TRANS64 P1, [R5+URZ+0x98], R4 ;  /* 0x00009804050095a7 */ /* 0x000ea4000802007f */
[----:B--2---:R-:W-:Y:S05]  /*a180*/  @!P1 BRA `(.L_x_97) ;  /* 0xfffffffc00ec9947 */ /* 0x004fea000383ffff */
[----:B------:R-:W-:Y:S05]  /*a190*/  BRA `(.L_x_142) ;  /* 0xffffffdc00e47947 */ /* 0x000fea000383ffff */
.L_x_103:
[----:B-1----:R-:W-:-:S04]  /*a1a0*/  IMAD.U32 R5, RZ, RZ, UR4 ;  /* 0x00000004ff057e24 */ /* 0x002fc8000f8e00ff */
[----:B------:R1:W2:Y:S03]  /*a1b0*/  SYNCS.PHASECHK.TRANS64.TRYWAIT P1, [R5+URZ+0x98], R4 ;  /* 0x00009804050075a7 */ /* 0x0002a6000802017f */
[----:B--2---:R-:W-:Y:S05]  /*a1c0*/  @!P1 NANOSLEEP.SYNCS 0x989680 ;  /* 0x009896800000995d */ /* 0x004fea0003900000 */
[----:B------:R-:W2:Y:S02]  /*a1d0*/  @!P1 SYNCS.PHASECHK.TRANS64 P1, [R5+URZ+0x98], R4 ;  /* 0x00009804050095a7 */ /* 0x000ea4000802007f */
[----:B--2---:R-:W-:Y:S05]  /*a1e0*/  @!P1 BRA `(.L_x_103) ;  /* 0xfffffffc00ec9947 */ /* 0x004fea000383ffff */
[----:B------:R-:W-:Y:S05]  /*a1f0*/  BRA `(.L_x_143) ;  /* 0xffffffe0004c7947 */ /* 0x000fea000383ffff */
.L_x_113:
[----:B-1----:R1:W3:Y:S02]  /*a200*/  SYNCS.PHASECHK.TRANS64.TRYWAIT P0, [R3+URZ+0x98], R0 ;  /* 0x00009800030075a7 */ /* 0x0022e4000800017f */
[----:B---3--:R-:W-:Y:S05]  /*a210*/  @!P0 NANOSLEEP.SYNCS 0x989680 ;  /* 0x009896800000895d */ /* 0x008fea0003900000 */
[----:B------:R-:W3:Y:S02]  /*a220*/  @!P0 SYNCS.PHASECHK.TRANS64 P0, [R3+URZ+0x98], R0 ;  /* 0x00009800030085a7 */ /* 0x000ee4000800007f */
[----:B---3--:R-:W-:Y:S05]  /*a230*/  @!P0 BRA `(.L_x_113) ;  /* 0xfffffffc00f08947 */ /* 0x008fea000383ffff */
[----:B------:R-:W-:Y:S05]  /*a240*/  BRA `(.L_x_144) ;  /* 0xffffffe800647947 */ /* 0x000fea000383ffff */
.L_x_115:
[----:B-1----:R1:W2:Y:S02]  /*a250*/  SYNCS.PHASECHK.TRANS64.TRYWAIT P0, [R5+URZ+0x98], R0 ;  /* 0x00009800050075a7 */ /* 0x0022a4000800017f */
[----:B--2---:R-:W-:Y:S05]  /*a260*/  @!P0 NANOSLEEP.SYNCS 0x989680 ;  /* 0x009896800000895d */ /* 0x004fea0003900000 */
[----:B------:R-:W2:Y:S02]  /*a270*/  @!P0 SYNCS.PHASECHK.TRANS64 P0, [R5+URZ+0x98], R0 ;  /* 0x00009800050085a7 */ /* 0x000ea4000800007f */
[----:B--2---:R-:W-:Y:S05]  /*a280*/  @!P0 BRA `(.L_x_115) ;  /* 0xfffffffc00f08947 */ /* 0x004fea000383ffff */
[----:B------:R-:W-:Y:S05]  /*a290*/  BRA `(.L_x_145) ;  /* 0xffffffe800847947 */ /* 0x000fea000383ffff */
.L_x_119:
[----:B------:R-:W-:Y:S01]  /*a2a0*/  BSSY B1, `(.L_x_146) ;  /* 0x0000006000017945 */ /* 0x000fe20003800000 */
[----:B------:R-:W-:-:S07]  /*a2b0*/  IMAD.MOV.U32 R15, RZ, RZ, -0x1 ;  /* 0xffffffffff0f7424 */ /* 0x000fce00078e00ff */
[----:B------:R-:W-:Y:S05]  /*a2c0*/  WARPSYNC.COLLECTIVE R15, `(.L_x_147) ;  /* 0x000000000f0c7348 */ /* 0x000fea0003c00000 */
[----:B------:R-:W-:Y:S02]  /*a2d0*/  ELECT P6, UR62, PT ;  /* 0x00000000003e782f */ /* 0x000fe400038c0000 */
[----:B------:R-:W-:Y:S01]  /*a2e0*/  MOV R14, UR62 ;  /* 0x0000003e000e7c02 */ /* 0x000fe20008000f00 */
[----:B------:R-:W-:Y:S10]  /*a2f0*/  ENDCOLLECTIVE ;  /* 0x000000000000791b */ /* 0x000ff40003800000 */
.L_x_147:
[----:B------:R-:W-:Y:S05]  /*a300*/  BSYNC B1 ;  /* 0x0000000000017941 */ /* 0x000fea0003800000 */
.L_x_146:
[----:B------:R-:W-:Y:S05]  /*a310*/  BRA `(.L_x_148) ;  /* 0xffffffec001c7947 */ /* 0x000fea000383ffff */
.L_x_122:
[----:B--2---:R2:W3:Y:S02]  /*a320*/  SYNCS.PHASECHK.TRANS64.TRYWAIT P0, [R14+URZ+0x40], R7 ;  /* 0x000040070e0075a7 */ /* 0x0044e4000800017f */
[----:B---3--:R-:W-:Y:S05]  /*a330*/  @!P0 NANOSLEEP.SYNCS 0x989680 ;  /* 0x009896800000895d */ /* 0x008fea0003900000 */
[----:B------:R-:W3:Y:S02]  /*a340*/  @!P0 SYNCS.PHASECHK.TRANS64 P0, [R14+URZ+0x40], R7 ;  /* 0x000040070e0085a7 */ /* 0x000ee4000800007f */
[----:B---3--:R-:W-:Y:S05]  /*a350*/  @!P0 BRA `(.L_x_122) ;  /* 0xfffffffc00f08947 */ /* 0x008fea000383ffff */
[----:B------:R-:W-:Y:S05]  /*a360*/  BRA `(.L_x_149) ;  /* 0xffffffec00547947 */ /* 0x000fea000383ffff */
.L_x_130:
[----:B------:R-:W-:Y:S01]  /*a370*/  BSSY B0, `(.L_x_150) ;  /* 0x0000006000007945 */ /* 0x000fe20003800000 */
[----:B------:R-:W-:-:S07]  /*a380*/  IMAD.MOV.U32 R15, RZ, RZ, -0x1 ;  /* 0xffffffffff0f7424 */ /* 0x000fce00078e00ff */
[----:B-1----:R-:W-:Y:S05]  /*a390*/  WARPSYNC.COLLECTIVE R15, `(.L_x_151) ;  /* 0x000000000f0c7348 */ /* 0x002fea0003c00000 */
[----:B------:R-:W-:Y:S02]  /*a3a0*/  ELECT P6, UR62, PT ;  /* 0x00000000003e782f */ /* 0x000fe400038c0000 */
[----:B------:R-:W-:Y:S01]  /*a3b0*/  MOV R14, UR62 ;  /* 0x0000003e000e7c02 */ /* 0x000fe20008000f00 */
[----:B-1----:R-:W-:Y:S10]  /*a3c0*/  ENDCOLLECTIVE ;  /* 0x000000000000791b */ /* 0x002ff40003800000 */
.L_x_151:
[----:B------:R-:W-:Y:S05]  /*a3d0*/  BSYNC B0 ;  /* 0x0000000000007941 */ /* 0x000fea0003800000 */
.L_x_150:
[----:B------:R-:W-:Y:S05]  /*a3e0*/  BRA `(.L_x_152) ;  /* 0xfffffff400a87947 */ /* 0x000fea000383ffff */
.L_x_132:
[----:B--2---:R2:W3:Y:S02]  /*a3f0*/  SYNCS.PHASECHK.TRANS64.TRYWAIT P0, [R5+URZ], R2 ;  /* 0x00000002050075a7 */ /* 0x0044e4000800017f */
[----:B---3--:R-:W-:Y:S05]  /*a400*/  @!P0 NANOSLEEP.SYNCS 0x989680 ;  /* 0x009896800000895d */ /* 0x008fea0003900000 */
[----:B------:R-:W3:Y:S02]  /*a410*/  @!P0 SYNCS.PHASECHK.TRANS64 P0, [R5+URZ], R2 ;  /* 0x00000002050085a7 */ /* 0x000ee4000800007f */
[----:B---3--:R-:W-:Y:S05]  /*a420*/  @!P0 BRA `(.L_x_132) ;  /* 0xfffffffc00f08947 */ /* 0x008fea000383ffff */
[----:B------:R-:W-:Y:S05]  /*a430*/  BRA `(.L_x_153) ;  /* 0xfffffff400e47947 */ /* 0x000fea000383ffff */
.L_x_133:
[----:B--2---:R2:W3:Y:S02]  /*a440*/  SYNCS.PHASECHK.TRANS64.TRYWAIT P0, [R7+URZ], R4 ;  /* 0x00000004070075a7 */ /* 0x0044e4000800017f */
[----:B---3--:R-:W-:Y:S05]  /*a450*/  @!P0 NANOSLEEP.SYNCS 0x989680 ;  /* 0x009896800000895d */ /* 0x008fea0003900000 */
[----:B------:R-:W3:Y:S02]  /*a460*/  @!P0 SYNCS.PHASECHK.TRANS64 P0, [R7+URZ], R4 ;  /* 0x00000004070085a7 */ /* 0x000ee4000800007f */
[----:B---3--:R-:W-:Y:S05]  /*a470*/  @!P0 BRA `(.L_x_133) ;  /* 0xfffffffc00f08947 */ /* 0x008fea000383ffff */
[----:B------:R-:W-:Y:S05]  /*a480*/  BRA `(.L_x_154) ;  /* 0xfffffff400f47947 */ /* 0x000fea000383ffff */
.L_x_134:
[----:B--2---:R2:W3:Y:S02]  /*a490*/  SYNCS.PHASECHK.TRANS64.TRYWAIT P0, [R6+URZ], R5 ;  /* 0x00000005060075a7 */ /* 0x0044e4000800017f */
[----:B---3--:R-:W-:Y:S05]  /*a4a0*/  @!P0 NANOSLEEP.SYNCS 0x989680 ;  /* 0x009896800000895d */ /* 0x008fea0003900000 */
[----:B------:R-:W3:Y:S02]  /*a4b0*/  @!P0 SYNCS.PHASECHK.TRANS64 P0, [R6+URZ], R5 ;  /* 0x00000005060085a7 */ /* 0x000ee4000800007f */
[----:B---3--:R-:W-:Y:S05]  /*a4c0*/  @!P0 BRA `(.L_x_134) ;  /* 0xfffffffc00f08947 */ /* 0x008fea000383ffff */
[----:B------:R-:W-:Y:S05]  /*a4d0*/  BRA `(.L_x_155) ;  /* 0xfffffff800047947 */ /* 0x000fea000383ffff */
.L_x_135:
[----:B--2---:R2:W3:Y:S02]  /*a4e0*/  SYNCS.PHASECHK.TRANS64.TRYWAIT P0, [R9+URZ], R4 ;  /* 0x00000004090075a7 */ /* 0x0044e4000800017f */
[----:B---3--:R-:W-:Y:S05]  /*a4f0*/  @!P0 NANOSLEEP.SYNCS 0x989680 ;  /* 0x009896800000895d */ /* 0x008fea0003900000 */
[----:B------:R-:W3:Y:S02]  /*a500*/  @!P0 SYNCS.PHASECHK.TRANS64 P0, [R9+URZ], R4 ;  /* 0x00000004090085a7 */ /* 0x000ee4000800007f */
[----:B---3--:R-:W-:Y:S05]  /*a510*/  @!P0 BRA `(.L_x_135) ;  /* 0xfffffffc00f08947 */ /* 0x008fea000383ffff */
[----:B------:R-:W-:Y:S05]  /*a520*/  BRA `(.L_x_156) ;  /* 0xfffffff800147947 */ /* 0x000fea000383ffff */
.L_x_136:
[----:B--2---:R2:W3:Y:S02]  /*a530*/  SYNCS.PHASECHK.TRANS64.TRYWAIT P0, [R6+URZ], R5 ;  /* 0x00000005060075a7 */ /* 0x0044e4000800017f */
[----:B---3--:R-:W-:Y:S05]  /*a540*/  @!P0 NANOSLEEP.SYNCS 0x989680 ;  /* 0x009896800000895d */ /* 0x008fea0003900000 */
[----:B------:R-:W3:Y:S02]  /*a550*/  @!P0 SYNCS.PHASECHK.TRANS64 P0, [R6+URZ], R5 ;  /* 0x00000005060085a7 */ /* 0x000ee4000800007f */
[----:B---3--:R-:W-:Y:S05]  /*a560*/  @!P0 BRA `(.L_x_136) ;  /* 0xfffffffc00f08947 */ /* 0x008fea000383ffff */
[----:B------:R-:W-:Y:S05]  /*a570*/  BRA `(.L_x_157) ;  /* 0xfffffff800247947 */ /* 0x000fea000383ffff */
.L_x_137:
[----:B--2---:R2:W3:Y:S02]  /*a580*/  SYNCS.PHASECHK.TRANS64.TRYWAIT P0, [R9+URZ], R4 ;  /* 0x00000004090075a7 */ /* 0x0044e4000800017f */
[----:B---3--:R-:W-:Y:S05]  /*a590*/  @!P0 NANOSLEEP.SYNCS 0x989680 ;  /* 0x009896800000895d */ /* 0x008fea0003900000 */
[----:B------:R-:W3:Y:S02]  /*a5a0*/  @!P0 SYNCS.PHASECHK.TRANS64 P0, [R9+URZ], R4 ;  /* 0x00000004090085a7 */ /* 0x000ee4000800007f */
[----:B---3--:R-:W-:Y:S05]  /*a5b0*/  @!P0 BRA `(.L_x_137) ;  /* 0xfffffffc00f08947 */ /* 0x008fea000383ffff */
[----:B------:R-:W-:Y:S05]  /*a5c0*/  BRA `(.L_x_158) ;  /* 0xfffffff800347947 */ /* 0x000fea000383ffff */
.L_x_138:
[----:B--2---:R2:W3:Y:S02]  /*a5d0*/  SYNCS.PHASECHK.TRANS64.TRYWAIT P0, [R6+URZ], R5 ;  /* 0x00000005060075a7 */ /* 0x0044e4000800017f */
[----:B---3--:R-:W-:Y:S05]  /*a5e0*/  @!P0 NANOSLEEP.SYNCS 0x989680 ;  /* 0x009896800000895d */ /* 0x008fea0003900000 */
[----:B------:R-:W3:Y:S02]  /*a5f0*/  @!P0 SYNCS.PHASECHK.TRANS64 P0, [R6+URZ], R5 ;  /* 0x00000005060085a7 */ /* 0x000ee4000800007f */
[----:B---3--:R-:W-:Y:S05]  /*a600*/  @!P0 BRA `(.L_x_138) ;  /* 0xfffffffc00f08947 */ /* 0x008fea000383ffff */
[----:B------:R-:W-:Y:S05]  /*a610*/  BRA `(.L_x_159) ;  /* 0xfffffff8003c7947 */ /* 0x000fea000383ffff */
.L_x_160:
[----:B------:R-:W-:-:S00]  /*a620*/  BRA `(.L_x_160) ;  /* 0xfffffffc00fc7947 */ /* 0x000fc0000383ffff */
[----:B------:R-:W-:-:S00]  /*a630*/  NOP ;  /* 0x0000000000007918 */ /* 0x000fc00000000000 */
        /* <DEDUP_REMOVED lines=12> */
.L_x_161:


//--------------------- .nv.global.init           --------------------------
	.section	.nv.global.init,"aw",@progbits
.nv.global.init:
	.type		$str$22,@object
	.size		$str$22,($str$26 - $str$22)
$str$22:
        /*0000*/ 	.byte	0x6b, 0x5f, 0x74, 0x69, 0x6c, 0x65, 0x5f, 0x63, 0x6f, 0x75, 0x6e, 0x74, 0x20, 0x3e, 0x3d, 0x20
        /*0010*/ 	.byte	0x31, 0x00
	.type		$str$26,@object
	.size		$str$26,($str$27 - $str$26)
$str$26:
        /*0012*/ 	.byte	0x28, 0x61, 0x64, 0x64, 0x72, 0x65, 0x73, 0x73, 0x20, 0x26, 0x20, 0x6d, 0x61, 0x73, 0x6b, 0x29
        /*0022*/ 	.byte	0x20, 0x3d, 0x3d, 0x20, 0x30, 0x00
	.type		$str$27,@object
	.size		$str$27,($str$23 - $str$27)
$str$27:
        /*0028*/ 	.byte	0x2f, 0x74, 0x6d, 0x70, 0x2f, 0x63, 0x75, 0x74, 0x6c, 0x61, 0x73, 0x73, 0x5f, 0x73, 0x77, 0x65
        /*0038*/ 	.byte	0x65, 0x70, 0x5f, 0x73, 0x72, 0x63, 0x2f, 0x69, 0x6e, 0x63, 0x6c, 0x75, 0x64, 0x65, 0x2f, 0x63
        /*0048*/ 	.byte	0x75, 0x74, 0x65, 0x2f, 0x70, 0x6f, 0x69, 0x6e, 0x74, 0x65, 0x72, 0x5f, 0x66, 0x6c, 0x61, 0x67
        /*0058*/ 	.byte	0x67, 0x65, 0x64, 0x2e, 0x68, 0x70, 0x70, 0x00
	.type		$str$23,@object
	.size		$str$23,(__unnamed_2 - $str$23)
$str$23:
        /*0060*/ 	.byte	0x2f, 0x74, 0x6d, 0x70, 0x2f, 0x63, 0x75, 0x74, 0x6c, 0x61, 0x73, 0x73, 0x5f, 0x73, 0x77, 0x65
        /*0070*/ 	.byte	0x65, 0x70, 0x5f, 0x73, 0x72, 0x63, 0x2f, 0x69, 0x6e, 0x63, 0x6c, 0x75, 0x64, 0x65, 0x2f, 0x63
        /*0080*/ 	.byte	0x75, 0x74, 0x6c, 0x61, 0x73, 0x73, 0x2f, 0x67, 0x65, 0x6d, 0x6d, 0x2f, 0x63, 0x6f, 0x6c, 0x6c
        /*0090*/ 	.byte	0x65, 0x63, 0x74, 0x69, 0x76, 0x65, 0x2f, 0x73, 0x6d, 0x39, 0x30, 0x5f, 0x6d, 0x6d, 0x61, 0x5f
        /*00a0*/ 	.byte	0x74, 0x6d, 0x61, 0x5f, 0x67, 0x6d, 0x6d, 0x61, 0x5f, 0x73, 0x73, 0x5f, 0x77, 0x61, 0x72, 0x70
        /*00b0*/ 	.byte	0x73, 0x70, 0x65, 0x63, 0x69, 0x61, 0x6c, 0x69, 0x7a, 0x65, 0x64, 0x2e, 0x68, 0x70, 0x70, 0x00
	.type		__unnamed_2,@object
	.size		__unnamed_2,(__unnamed_1 - __unnamed_2)
__unnamed_2:
        /*00c0*/ 	.byte	0x61, 0x75, 0x74, 0x6f, 0x20, 0x63, 0x75, 0x74, 0x65, 0x3a, 0x3a, 0x61, 0x73, 0x5f, 0x70, 0x6f
        /* <DEDUP_REMOVED lines=27> */
        /*0280*/ 	.byte	0x3c, 0x34, 0x30, 0x39, 0x36, 0x3e, 0x3e, 0x3e, 0x3e, 0x3e, 0x5d, 0x00
	.type		__unnamed_1,@object
	.size		__unnamed_1,(.L_0 - __unnamed_1)
__unnamed_1:
        /* <DEDUP_REMOVED lines=182> */
.L_0:


//--------------------- .nv.shared._ZN7cutlass13device_kernelINS_4gemm6kernel13GemmUniversalIN4cute5tupleIJiiiiEEENS1_10collective13CollectiveMmaINS1_34MainloopSm90TmaGmmaWarpSpecializedILi8ENS5_IJNS4_1CILi2EEENSA_ILi1EEESC_EEENS1_35KernelTmaWarpSpecializedCooperativeEEENS5_IJNSA_ILi128EEENSA_ILi64EEESH_EEENS_10bfloat16_tENS5_IJlSC_lEEESJ_SK_NS4_8TiledMMAINS4_8MMA_AtomIJNS4_4SM904GMMA27MMA_64x64x16_F32BF16BF16_SSILNSO_5MajorE0ELSQ_0ELNSO_7ScaleInE1ELSR_1EEEEEENS4_6LayoutISD_NS5_IJSC_NSA_ILi0EEESV_EEEEENS5_IJNS4_10UnderscoreESY_SY_EEEEENS4_13SM90_TMA_LOADENS4_14ComposedLayoutINS4_7SwizzleILi3ELi4ELi3EEENS4_18smem_ptr_flag_bitsILi16EEENSU_INS5_IJNSA_ILi8EEESH_EEENS5_IJSH_SC_EEEEEEEvNS4_8identityENS4_23SM90_TMA_LOAD_MULTICASTES1B_vS1C_EENS_8epilogue10collective18CollectiveEpilogueINS1F_22Sm90TmaWarpSpecializedILi3ELi2ELi16ELb1ELb0EEEJSI_NS5_IJSG_NSA_ILi32EEEEEESJ_SK_SJ_SK_NS1F_6fusion15FusionCallbacksIS1J_NS1M_13LinCombEltActINS1F_6thread4GELUESJ_fSJ_fLNS_15FloatRoundStyleE2EEESI_S1L_JEEES11_NS12_INS13_ILi2ELi4ELi3EEES16_NSU_INS5_IJS17_S1K_EEENS5_IJS1K_SC_EEEEEEENS4_17SM75_U32x4_LDSM_NENS4_14SM90_TMA_STOREES1Y_NS4_17SM90_U32x4_STSM_NENS4_9Copy_AtomIJS21_NS_6half_tEEEEvEEEvvEEEEvNT_6ParamsE --------------------------
	.section	.nv.shared._ZN7cutlass13device_kernelINS_4gemm6kernel13GemmUniversalIN4cute5tupleIJiiiiEEENS1_10collective13CollectiveMmaINS1_34MainloopSm90TmaGmmaWarpSpecializedILi8ENS5_IJNS4_1CILi2EEENSA_ILi1EEESC_EEENS1_35KernelTmaWarpSpecializedCooperativeEEENS5_IJNSA_ILi128EEENSA_ILi64EEESH_EEENS_10bfloat16_tENS5_IJlSC_lEEESJ_SK_NS4_8TiledMMAINS4_8MMA_AtomIJNS4_4SM904GMMA27MMA_64x64x16_F32BF16BF16_SSILNSO_5MajorE0ELSQ_0ELNSO_7ScaleInE1ELSR_1EEEEEENS4_6LayoutISD_NS5_IJSC_NSA_ILi0EEESV_EEEEENS5_IJNS4_10UnderscoreESY_SY_EEEEENS4_13SM90_TMA_LOADENS4_14ComposedLayoutINS4_7SwizzleILi3ELi4ELi3EEENS4_18smem_ptr_flag_bitsILi16EEENSU_INS5_IJNSA_ILi8EEESH_EEENS5_IJSH_SC_EEEEEEEvNS4_8identityENS4_23SM90_TMA_LOAD_MULTICASTES1B_vS1C_EENS_8epilogue10collective18CollectiveEpilogueINS1F_22Sm90TmaWarpSpecializedILi3ELi2ELi16ELb1ELb0EEEJSI_NS5_IJSG_NSA_ILi32EEEEEESJ_SK_SJ_SK_NS1F_6fusion15FusionCallbacksIS1J_NS1M_13LinCombEltActINS1F_6thread4GELUESJ_fSJ_fLNS_15FloatRoundStyleE2EEESI_S1L_JEEES11_NS12_INS13_ILi2ELi4ELi3EEES16_NSU_INS5_IJS17_S1K_EEENS5_IJS1K_SC_EEEEEEENS4_17SM75_U32x4_LDSM_NENS4_14SM90_TMA_STOREES1Y_NS4_17SM90_U32x4_STSM_NENS4_9Copy_AtomIJS21_NS_6half_tEEEEvEEEvvEEEEvNT_6ParamsE,"aw",@nobits
	.sectionflags	@""
	.align	16
	.zero		1024


//--------------------- .nv.shared.reserved.0     --------------------------
	.section	.nv.shared.reserved.0,"aw",@nobits
	.weak		__nv_reservedSMEM_offset_0_alias
	.size		__nv_reservedSMEM_offset_0_alias, 0, 0
	.other		__nv_reservedSMEM_offset_0_alias,@"STO_CUDA_RESERVED_SHARED STV_DEFAULT"
__nv_reservedSMEM_offset_0_alias:
	.zero		0


//--------------------- .nv.global                --------------------------
	.section	.nv.global,"aw",@nobits
.nv.global:
	.type		_ZN39_INTERNAL_4f49bbc5_4_k_cu_ff9bf406_28054cute1_E,@object
	.size		_ZN39_INTERNAL_4f49bbc5_4_k_cu_ff9bf406_28054cute1_E,(_ZN39_INTERNAL_4f49bbc5_4_k_cu_ff9bf406_28054cuda3std3__45__cpo6cbeginE - _ZN39_INTERNAL_4f49bbc5_4_k_cu_ff9bf406_28054cute1_E)
_ZN39_INTERNAL_4f49bbc5_4_k_cu_ff9bf406_28054cute1_E:
	.zero		1
	.type		_ZN39_INTERNAL_4f49bbc5_4_k_cu_ff9bf406_28054cuda3std3__45__cpo6cbeginE,@object
	.size		_ZN39_INTERNAL_4f49bbc5_4_k_cu_ff9bf406_28054cuda3std3__45__cpo6cbeginE,(_ZN39_INTERNAL_4f49bbc5_4_k_cu_ff9bf406_28054cuda3std3__48in_placeE - _ZN39_INTERNAL_4f49bbc5_4_k_cu_ff9bf406_28054cuda3std3__45__cpo6cbeginE)
_ZN39_INTERNAL_4f49bbc5_4_k_cu_ff9bf406_28054cuda3std3__45__cpo6cbeginE:
	.zero		1
	.type		_ZN39_INTERNAL_4f49bbc5_4_k_cu_ff9bf406_28054cuda3std3__48in_placeE,@object
	.size		_ZN39_INTERNAL_4f49bbc5_4_k_cu_ff9bf406_28054cuda3std3__48in_placeE,(_ZN39_INTERNAL_4f49bbc5_4_k_cu_ff9bf406_28054cuda3std6ranges3__45__cpo9iter_moveE - _ZN39_INTERNAL_4f49bbc5_4_k_cu_ff9bf406_28054cuda3std3__48in_placeE)
_ZN39_INTERNAL_4f49bbc5_4_k_cu_ff9bf406_28054cuda3std3__48in_placeE:
	.zero		1
	.type		_ZN39_INTERNAL_4f49bbc5_4_k_cu_ff9bf406_28054cuda3std6ranges3__45__cpo9iter_moveE,@object
	.size		_ZN39_INTERNAL_4f49bbc5_4_k_cu_ff9bf406_28054cuda3std6ranges3__45__cpo9iter_moveE,(_ZN39_INTERNAL_4f49bbc5_4_k_cu_ff9bf406_28054cuda3std3__45__cpo5beginE - _ZN39_INTERNAL_4f49bbc5_4_k_cu_ff9bf406_28054cuda3std6ranges3__45__cpo9iter_moveE)
_ZN39_INTERNAL_4f49bbc5_4_k_cu_ff9bf406_28054cuda3std6ranges3__45__cpo9iter_moveE:
	.zero		1
	.type		_ZN39_INTERNAL_4f49bbc5_4_k_cu_ff9bf406_28054cuda3std3__45__cpo5beginE,@object
	.size		_ZN39_INTERNAL_4f49bbc5_4_k_cu_ff9bf406_28054cuda3std3__45__cpo5beginE,(_ZN39_INTERNAL_4f49bbc5_4_k_cu_ff9bf406_28054cuda3std3__441_GLOBAL__N__4f49bbc5_4_k_cu_ff9bf406_28056ignoreE - _ZN39_INTERNAL_4f49bbc5_4_k_cu_ff9bf406_28054cuda3std3__45__cpo5beginE)
_ZN39_INTERNAL_4f49bbc5_4_k_cu_ff9bf406_28054cuda3std3__45__cpo5beginE:
	.zero		1
	.type		_ZN39_INTERNAL_4f49bbc5_4_k_cu_ff9bf406_28054cuda3std3__441_GLOBAL__N__4f49bbc5_4_k_cu_ff9bf406_28056ignoreE,@object
	.size		_ZN39_INTERNAL_4f49bbc5_4_k_cu_ff9bf406_28054cuda3std3__441_GLOBAL__N__4f49bbc5_4_k_cu_ff9bf406_28056ignoreE,(_ZN39_INTERNAL_4f49bbc5_4_k_cu_ff9bf406_28054cute7productE - _ZN39_INTERNAL_4f49bbc5_4_k_cu_ff9bf406_28054cuda3std3__441_GLOBAL__N__4f49bbc5_4_k_cu_ff9bf406_28056ignoreE)
_ZN39_INTERNAL_4f49bbc5_4_k_cu_ff9bf406_28054cuda3std3__441_GLOBAL__N__4f49bbc5_4_k_cu_ff9bf406_28056ignoreE:
	.zero		1
	.type		_ZN39_INTERNAL_4f49bbc5_4_k_cu_ff9bf406_28054cute7productE,@object
	.size		_ZN39_INTERNAL_4f49bbc5_4_k_cu_ff9bf406_28054cute7productE,(_ZN39_INTERNAL_4f49bbc5_4_k_cu_ff9bf406_28054cuda3std3__45__cpo3endE - _ZN39_INTERNAL_4f49bbc5_4_k_cu_ff9bf406_28054cute7productE)
_ZN39_INTERNAL_4f49bbc5_4_k_cu_ff9bf406_28054cute7productE:
	.zero		1
	.type		_ZN39_INTERNAL_4f49bbc5_4_k_cu_ff9bf406_28054cuda3std3__45__cpo3endE,@object
	.size		_ZN39_INTERNAL_4f49bbc5_4_k_cu_ff9bf406_28054cuda3std3__45__cpo3endE,(_ZN39_INTERNAL_4f49bbc5_4_k_cu_ff9bf406_28054cuda3std3__419piecewise_constructE - _ZN39_INTERNAL_4f49bbc5_4_k_cu_ff9bf406_28054cuda3std3__45__cpo3endE)
_ZN39_INTERNAL_4f49bbc5_4_k_cu_ff9bf406_28054cuda3std3__45__cpo3endE:
	.zero		1
	.type		_ZN39_INTERNAL_4f49bbc5_4_k_cu_ff9bf406_28054cuda3std3__419piecewise_constructE,@object
	.size		_ZN39_INTERNAL_4f49bbc5_4_k_cu_ff9bf406_28054cuda3std3__419piecewise_constructE,(_ZN39_INTERNAL_4f49bbc5_4_k_cu_ff9bf406_28054cuda3std3__45__cpo4cendE - _ZN39_INTERNAL_4f49bbc5_4_k_cu_ff9bf406_28054cuda3std3__419piecewise_constructE)
_ZN39_INTERNAL_4f49bbc5_4_k_cu_ff9bf406_28054cuda3std3__419piecewise_constructE:
	.zero		1
	.type		_ZN39_INTERNAL_4f49bbc5_4_k_cu_ff9bf406_28054cuda3std3__45__cpo4cendE,@object
	.size		_ZN39_INTERNAL_4f49bbc5_4_k_cu_ff9bf406_28054cuda3std3__45__cpo4cendE,(_ZN39_INTERNAL_4f49bbc5_4_k_cu_ff9bf406_28054cuda3std6ranges3__45__cpo4swapE - _ZN39_INTERNAL_4f49bbc5_4_k_cu_ff9bf406_28054cuda3std3__45__cpo4cendE)
_ZN39_INTERNAL_4f49bbc5_4_k_cu_ff9bf406_28054cuda3std3__45__cpo4cendE:
	.zero		1
	.type		_ZN39_INTERNAL_4f49bbc5_4_k_cu_ff9bf406_28054cuda3std6ranges3__45__cpo4swapE,@object
	.size		_ZN39_INTERNAL_4f49bbc5_4_k_cu_ff9bf406_28054cuda3std6ranges3__45__cpo4swapE,(.L_9 - _ZN39_INTERNAL_4f49bbc5_4_k_cu_ff9bf406_28054cuda3std6ranges3__45__cpo4swapE)
_ZN39_INTERNAL_4f49bbc5_4_k_cu_ff9bf406_28054cuda3std6ranges3__45__cpo4swapE:
	.zero		1
.L_9:


//--------------------- .nv.constant0._ZN7cutlass13device_kernelINS_4gemm6kernel13GemmUniversalIN4cute5tupleIJiiiiEEENS1_10collective13CollectiveMmaINS1_34MainloopSm90TmaGmmaWarpSpecializedILi8ENS5_IJNS4_1CILi2EEENSA_ILi1EEESC_EEENS1_35KernelTmaWarpSpecializedCooperativeEEENS5_IJNSA_ILi128EEENSA_ILi64EEESH_EEENS_10bfloat16_tENS5_IJlSC_lEEESJ_SK_NS4_8TiledMMAINS4_8MMA_AtomIJNS4_4SM904GMMA27MMA_64x64x16_F32BF16BF16_SSILNSO_5MajorE0ELSQ_0ELNSO_7ScaleInE1ELSR_1EEEEEENS4_6LayoutISD_NS5_IJSC_NSA_ILi0EEESV_EEEEENS5_IJNS4_10UnderscoreESY_SY_EEEEENS4_13SM90_TMA_LOADENS4_14ComposedLayoutINS4_7SwizzleILi3ELi4ELi3EEENS4_18smem_ptr_flag_bitsILi16EEENSU_INS5_IJNSA_ILi8EEESH_EEENS5_IJSH_SC_EEEEEEEvNS4_8identityENS4_23SM90_TMA_LOAD_MULTICASTES1B_vS1C_EENS_8epilogue10collective18CollectiveEpilogueINS1F_22Sm90TmaWarpSpecializedILi3ELi2ELi16ELb1ELb0EEEJSI_NS5_IJSG_NSA_ILi32EEEEEESJ_SK_SJ_SK_NS1F_6fusion15FusionCallbacksIS1J_NS1M_13LinCombEltActINS1F_6thread4GELUESJ_fSJ_fLNS_15FloatRoundStyleE2EEESI_S1L_JEEES11_NS12_INS13_ILi2ELi4ELi3EEES16_NSU_INS5_IJS17_S1K_EEENS5_IJS1K_SC_EEEEEEENS4_17SM75_U32x4_LDSM_NENS4_14SM90_TMA_STOREES1Y_NS4_17SM90_U32x4_STSM_NENS4_9Copy_AtomIJS21_NS_6half_tEEEEvEEEvvEEEEvNT_6ParamsE --------------------------
	.section	.nv.constant0._ZN7cutlass13device_kernelINS_4gemm6kernel13GemmUniversalIN4cute5tupleIJiiiiEEENS1_10collective13CollectiveMmaINS1_34MainloopSm90TmaGmmaWarpSpecializedILi8ENS5_IJNS4_1CILi2EEENSA_ILi1EEESC_EEENS1_35KernelTmaWarpSpecializedCooperativeEEENS5_IJNSA_ILi128EEENSA_ILi64EEESH_EEENS_10bfloat16_tENS5_IJlSC_lEEESJ_SK_NS4_8TiledMMAINS4_8MMA_AtomIJNS4_4SM904GMMA27MMA_64x64x16_F32BF16BF16_SSILNSO_5MajorE0ELSQ_0ELNSO_7ScaleInE1ELSR_1EEEEEENS4_6LayoutISD_NS5_IJSC_NSA_ILi0EEESV_EEEEENS5_IJNS4_10UnderscoreESY_SY_EEEEENS4_13SM90_TMA_LOADENS4_14ComposedLayoutINS4_7SwizzleILi3ELi4ELi3EEENS4_18smem_ptr_flag_bitsILi16EEENSU_INS5_IJNSA_ILi8EEESH_EEENS5_IJSH_SC_EEEEEEEvNS4_8identityENS4_23SM90_TMA_LOAD_MULTICASTES1B_vS1C_EENS_8epilogue10collective18CollectiveEpilogueINS1F_22Sm90TmaWarpSpecializedILi3ELi2ELi16ELb1ELb0EEEJSI_NS5_IJSG_NSA_ILi32EEEEEESJ_SK_SJ_SK_NS1F_6fusion15FusionCallbacksIS1J_NS1M_13LinCombEltActINS1F_6thread4GELUESJ_fSJ_fLNS_15FloatRoundStyleE2EEESI_S1L_JEEES11_NS12_INS13_ILi2ELi4ELi3EEES16_NSU_INS5_IJS17_S1K_EEENS5_IJS1K_SC_EEEEEEENS4_17SM75_U32x4_LDSM_NENS4_14SM90_TMA_STOREES1Y_NS4_17SM90_U32x4_STSM_NENS4_9Copy_AtomIJS21_NS_6half_tEEEEvEEEvvEEEEvNT_6ParamsE,"a",@progbits
	.sectionflags	@""
	.align	4
.nv.constant0._ZN7cutlass13device_kernelINS_4gemm6kernel13GemmUniversalIN4cute5tupleIJiiiiEEENS1_10collective13CollectiveMmaINS1_34MainloopSm90TmaGmmaWarpSpecializedILi8ENS5_IJNS4_1CILi2EEENSA_ILi1EEESC_EEENS1_35KernelTmaWarpSpecializedCooperativeEEENS5_IJNSA_ILi128EEENSA_ILi64EEESH_EEENS_10bfloat16_tENS5_IJlSC_lEEESJ_SK_NS4_8TiledMMAINS4_8MMA_AtomIJNS4_4SM904GMMA27MMA_64x64x16_F32BF16BF16_SSILNSO_5MajorE0ELSQ_0ELNSO_7ScaleInE1ELSR_1EEEEEENS4_6LayoutISD_NS5_IJSC_NSA_ILi0EEESV_EEEEENS5_IJNS4_10UnderscoreESY_SY_EEEEENS4_13SM90_TMA_LOADENS4_14ComposedLayoutINS4_7SwizzleILi3ELi4ELi3EEENS4_18smem_ptr_flag_bitsILi16EEENSU_INS5_IJNSA_ILi8EEESH_EEENS5_IJSH_SC_EEEEEEEvNS4_8identityENS4_23SM90_TMA_LOAD_MULTICASTES1B_vS1C_EENS_8epilogue10collective18CollectiveEpilogueINS1F_22Sm90TmaWarpSpecializedILi3ELi2ELi16ELb1ELb0EEEJSI_NS5_IJSG_NSA_ILi32EEEEEESJ_SK_SJ_SK_NS1F_6fusion15FusionCallbacksIS1J_NS1M_13LinCombEltActINS1F_6thread4GELUESJ_fSJ_fLNS_15FloatRoundStyleE2EEESI_S1L_JEEES11_NS12_INS13_ILi2ELi4ELi3EEES16_NSU_INS5_IJS17_S1K_EEENS5_IJS1K_SC_EEEEEEENS4_17SM75_U32x4_LDSM_NENS4_14SM90_TMA_STOREES1Y_NS4_17SM90_U32x4_STSM_NENS4_9Copy_AtomIJS21_NS_6half_tEEEEvEEEvvEEEEvNT_6ParamsE:
	.zero		2432


//--------------------- SYMBOLS --------------------------

	.type		.nv.reservedSmem.offset0,@object
	.size		.nv.reservedSmem.offset0,0x4
	.type		__assertfail,@function
